	.target	sm_90a

	.elftype	@"ET_EXEC"


//--------------------- .note.nv.tkinfo           --------------------------
	.section	.note.nv.tkinfo,"",@"SHT_NOTE"
	.sectionflags	@"SHF_NOTE_NV_TKINFO"
	.tkinfo
        /*0018*/ 	.word	0x00000002
        /*0030*/ 	.string	""
        /*0030*/ 	.string	"ptxas"
        /*0030*/ 	.string	"Cuda compilation tools, release 13.0, V13.0.88"
        /*0030*/ 	.string	"Build cuda_13.0.r13.0/compiler.36424714_0"
        /*0030*/ 	.string	"-v  -suppress-debug-info  -lineinfo  -arch sm_90a "



//--------------------- .note.nv.cuinfo           --------------------------
	.section	.note.nv.cuinfo,"",@"SHT_NOTE"
	.sectionflags	@"SHF_NOTE_NV_CUINFO"
        /*0018*/ 	.short	0x0002
        /*001a*/ 	.short	0x005a
        /*001c*/ 	.short	0x0082
	.zero		2


//--------------------- .nv.info                  --------------------------
	.section	.nv.info,"",@"SHT_CUDA_INFO"
	.align	4


	//----- nvinfo : EIATTR_REGCOUNT
	.align		4
        /*0000*/ 	.byte	0x04, 0x2f
        /*0002*/ 	.short	(.L_1 - .L_0)
	.align		4
.L_0:
        /*0004*/ 	.word	index@(matmul_kernel)
        /*0008*/ 	.word	0x00000060


	//----- nvinfo : EIATTR_FRAME_SIZE
	.align		4
.L_1:
        /*000c*/ 	.byte	0x04, 0x11
        /*000e*/ 	.short	(.L_3 - .L_2)
	.align		4
.L_2:
        /*0010*/ 	.word	index@(matmul_kernel)
        /*0014*/ 	.word	0x00000000


	//----- nvinfo : EIATTR_MIN_STACK_SIZE
	.align		4
.L_3:
        /*0018*/ 	.byte	0x04, 0x12
        /*001a*/ 	.short	(.L_5 - .L_4)
	.align		4
.L_4:
        /*001c*/ 	.word	index@(matmul_kernel)
        /*0020*/ 	.word	0x00000000
.L_5:


//--------------------- .nv.compat                --------------------------
	.section	.nv.compat,"",@"SHT_CUDA_COMPAT_INFO"
	.align	4
        /*0000*/ 	.byte	0x02, 0x09, 0x01, 0x00, 0x02, 0x02, 0x04, 0x00, 0x02, 0x05, 0x05, 0x00, 0x03, 0x07, 0x01, 0x01
        /*0010*/ 	.byte	0x02, 0x03, 0x00, 0x00, 0x02, 0x06, 0x01, 0x00, 0x04, 0x0b, 0x08, 0x00, 0x00, 0x00, 0x00, 0x00
        /*0020*/ 	.byte	0x00, 0x00, 0x00, 0x00


//--------------------- .nv.info.matmul_kernel    --------------------------
	.section	.nv.info.matmul_kernel,"",@"SHT_CUDA_INFO"
	.sectionflags	@""
	.align	4


	//----- nvinfo : EIATTR_CUDA_API_VERSION
	.align		4
        /*0000*/ 	.byte	0x04, 0x37
        /*0002*/ 	.short	(.L_7 - .L_6)
.L_6:
        /*0004*/ 	.word	0x00000082


	//----- nvinfo : EIATTR_KPARAM_INFO
	.align		4
.L_7:
        /*0008*/ 	.byte	0x04, 0x17
        /*000a*/ 	.short	(.L_9 - .L_8)
.L_8:
        /*000c*/ 	.word	0x00000000
        /*0010*/ 	.short	0x000d
        /*0012*/ 	.short	0x0048
        /*0014*/ 	.byte	0x00, 0xf4, 0x21, 0x00


	//----- nvinfo : EIATTR_KPARAM_INFO
	.align		4
.L_9:
        /*0018*/ 	.byte	0x04, 0x17
        /*001a*/ 	.short	(.L_11 - .L_10)
.L_10:
        /*001c*/ 	.word	0x00000000
        /*0020*/ 	.short	0x000c
        /*0022*/ 	.short	0x0040
        /*0024*/ 	.byte	0x00, 0xf4, 0x21, 0x00


	//----- nvinfo : EIATTR_KPARAM_INFO
	.align		4
.L_11:
        /*0028*/ 	.byte	0x04, 0x17
        /*002a*/ 	.short	(.L_13 - .L_12)
.L_12:
        /*002c*/ 	.word	0x00000000
        /*0030*/ 	.short	0x000b
        /*0032*/ 	.short	0x0038
        /*0034*/ 	.byte	0x00, 0xf0, 0x11, 0x00


	//----- nvinfo : EIATTR_KPARAM_INFO
	.align		4
.L_13:
        /*0038*/ 	.byte	0x04, 0x17
        /*003a*/ 	.short	(.L_15 - .L_14)
.L_14:
        /*003c*/ 	.word	0x00000000
        /*0040*/ 	.short	0x000a
        /*0042*/ 	.short	0x0034
        /*0044*/ 	.byte	0x00, 0xf0, 0x11, 0x00


	//----- nvinfo : EIATTR_KPARAM_INFO
	.align		4
.L_15:
        /*0048*/ 	.byte	0x04, 0x17
        /*004a*/ 	.short	(.L_17 - .L_16)
.L_16:
        /*004c*/ 	.word	0x00000000
        /*0050*/ 	.short	0x0009
        /*0052*/ 	.short	0x0030
        /*0054*/ 	.byte	0x00, 0xf0, 0x11, 0x00


	//----- nvinfo : EIATTR_KPARAM_INFO
	.align		4
.L_17:
        /*0058*/ 	.byte	0x04, 0x17
        /*005a*/ 	.short	(.L_19 - .L_18)
.L_18:
        /*005c*/ 	.word	0x00000000
        /*0060*/ 	.short	0x0008
        /*0062*/ 	.short	0x002c
        /*0064*/ 	.byte	0x00, 0xf0, 0x11, 0x00


	//----- nvinfo : EIATTR_KPARAM_INFO
	.align		4
.L_19:
        /*0068*/ 	.byte	0x04, 0x17
        /*006a*/ 	.short	(.L_21 - .L_20)
.L_20:
        /*006c*/ 	.word	0x00000000
        /*0070*/ 	.short	0x0007
        /*0072*/ 	.short	0x0028
        /*0074*/ 	.byte	0x00, 0xf0, 0x11, 0x00


	//----- nvinfo : EIATTR_KPARAM_INFO
	.align		4
.L_21:
        /*0078*/ 	.byte	0x04, 0x17
        /*007a*/ 	.short	(.L_23 - .L_22)
.L_22:
        /*007c*/ 	.word	0x00000000
        /*0080*/ 	.short	0x0006
        /*0082*/ 	.short	0x0024
        /*0084*/ 	.byte	0x00, 0xf0, 0x11, 0x00


	//----- nvinfo : EIATTR_KPARAM_INFO
	.align		4
.L_23:
        /*0088*/ 	.byte	0x04, 0x17
        /*008a*/ 	.short	(.L_25 - .L_24)
.L_24:
        /*008c*/ 	.word	0x00000000
        /*0090*/ 	.short	0x0005
        /*0092*/ 	.short	0x0020
        /*0094*/ 	.byte	0x00, 0xf0, 0x11, 0x00


	//----- nvinfo : EIATTR_KPARAM_INFO
	.align		4
.L_25:
        /*0098*/ 	.byte	0x04, 0x17
        /*009a*/ 	.short	(.L_27 - .L_26)
.L_26:
        /*009c*/ 	.word	0x00000000
        /*00a0*/ 	.short	0x0004
        /*00a2*/ 	.short	0x001c
        /*00a4*/ 	.byte	0x00, 0xf0, 0x11, 0x00


	//----- nvinfo : EIATTR_KPARAM_INFO
	.align		4
.L_27:
        /*00a8*/ 	.byte	0x04, 0x17
        /*00aa*/ 	.short	(.L_29 - .L_28)
.L_28:
        /*00ac*/ 	.word	0x00000000
        /*00b0*/ 	.short	0x0003
        /*00b2*/ 	.short	0x0018
        /*00b4*/ 	.byte	0x00, 0xf0, 0x11, 0x00


	//----- nvinfo : EIATTR_KPARAM_INFO
	.align		4
.L_29:
        /*00b8*/ 	.byte	0x04, 0x17
        /*00ba*/ 	.short	(.L_31 - .L_30)
.L_30:
        /*00bc*/ 	.word	0x00000000
        /*00c0*/ 	.short	0x0002
        /*00c2*/ 	.short	0x0010
        /*00c4*/ 	.byte	0x00, 0xf4, 0x21, 0x00


	//----- nvinfo : EIATTR_KPARAM_INFO
	.align		4
.L_31:
        /*00c8*/ 	.byte	0x04, 0x17
        /*00ca*/ 	.short	(.L_33 - .L_32)
.L_32:
        /*00cc*/ 	.word	0x00000000
        /*00d0*/ 	.short	0x0001
        /*00d2*/ 	.short	0x0008
        /*00d4*/ 	.byte	0x00, 0xf4, 0x21, 0x00


	//----- nvinfo : EIATTR_KPARAM_INFO
	.align		4
.L_33:
        /*00d8*/ 	.byte	0x04, 0x17
        /*00da*/ 	.short	(.L_35 - .L_34)
.L_34:
        /*00dc*/ 	.word	0x00000000
        /*00e0*/ 	.short	0x0000
        /*00e2*/ 	.short	0x0000
        /*00e4*/ 	.byte	0x00, 0xf4, 0x21, 0x00


	//----- nvinfo : EIATTR_SPARSE_MMA_MASK
	.align		4
.L_35:
        /*00e8*/ 	.byte	0x03, 0x50
        /*00ea*/ 	.short	0x0000


	//----- nvinfo : EIATTR_MAXREG_COUNT
	.align		4
        /*00ec*/ 	.byte	0x03, 0x1b
        /*00ee*/ 	.short	0x00ff


	//----- nvinfo : EIATTR_NUM_BARRIERS
	.align		4
        /*00f0*/ 	.byte	0x02, 0x4c
        /*00f2*/ 	.byte	0x01
	.zero		1


	//----- nvinfo : EIATTR_MERCURY_ISA_VERSION
	.align		4
        /*00f4*/ 	.byte	0x03, 0x5f
        /*00f6*/ 	.short	0x0101


	//----- nvinfo : EIATTR_EXIT_INSTR_OFFSETS
	.align		4
        /*00f8*/ 	.byte	0x04, 0x1c
        /*00fa*/ 	.short	(.L_37 - .L_36)


	//   ....[0]....
.L_36:
        /*00fc*/ 	.word	0x000039f0


	//   ....[1]....
        /*0100*/ 	.word	0x00003a10


	//----- nvinfo : EIATTR_REQNTID
	.align		4
.L_37:
        /*0104*/ 	.byte	0x04, 0x10
        /*0106*/ 	.short	(.L_39 - .L_38)
.L_38:
        /*0108*/ 	.word	0x00000080
        /*010c*/ 	.word	0x00000001
        /*0110*/ 	.word	0x00000001


	//----- nvinfo : EIATTR_CBANK_PARAM_SIZE
	.align		4
.L_39:
        /*0114*/ 	.byte	0x03, 0x19
        /*0116*/ 	.short	0x0050


	//----- nvinfo : EIATTR_PARAM_CBANK
	.align		4
        /*0118*/ 	.byte	0x04, 0x0a
        /*011a*/ 	.short	(.L_41 - .L_40)
	.align		4
.L_40:
        /*011c*/ 	.word	index@(.nv.constant0.matmul_kernel)
        /*0120*/ 	.short	0x0210
        /*0122*/ 	.short	0x0050


	//----- nvinfo : EIATTR_SW_WAR
	.align		4
.L_41:
        /*0124*/ 	.byte	0x04, 0x36
        /*0126*/ 	.short	(.L_43 - .L_42)
.L_42:
        /*0128*/ 	.word	0x00000008
.L_43:


//--------------------- .nv.callgraph             --------------------------
	.section	.nv.callgraph,"",@"SHT_CUDA_CALLGRAPH"
	.align	4
	.sectionentsize	8
	.align		4
        /*0000*/ 	.word	0x00000000
	.align		4
        /*0004*/ 	.word	0xffffffff
	.align		4
        /*0008*/ 	.word	0x00000000
	.align		4
        /*000c*/ 	.word	0xfffffffe
	.align		4
        /*0010*/ 	.word	0x00000000
	.align		4
        /*0014*/ 	.word	0xfffffffd
	.align		4
        /*0018*/ 	.word	0x00000000
	.align		4
        /*001c*/ 	.word	0xfffffffc


//--------------------- .text.matmul_kernel       --------------------------
	.section	.text.matmul_kernel,"ax",@progbits
	.align	128
        .global         matmul_kernel
        .type           matmul_kernel,@function
        .size           matmul_kernel,(.L_x_3 - matmul_kernel)
        .other          matmul_kernel,@"STO_CUDA_ENTRY STV_DEFAULT"
matmul_kernel:
.text.matmul_kernel:
[----:B------:R-:W-:Y:S08]  /*0000*/  LDC R1, c[0x0][0x28] ;  /* 0x00000a00ff017b82 */ /* 0x000ff00000000800 */
[----:B------:R-:W0:Y:S01]  /*0010*/  LDC.64 R6, c[0x0][0x228] ;  /* 0x00008a00ff067b82 */ /* 0x000e220000000a00 */
[----:B------:R-:W1:Y:S01]  /*0020*/  S2R R5, SR_CTAID.X ;  /* 0x0000000000057919 */ /* 0x000e620000002500 */
[----:B------:R-:W-:Y:S01]  /*0030*/  ULDC UR4, c[0x0][0x230] ;  /* 0x00008c0000047ab9 */ /* 0x000fe20000000800 */
[----:B------:R-:W-:Y:S01]  /*0040*/  UMOV UR5, 0x400 ;  /* 0x0000040000057882 */ /* 0x000fe20000000000 */
[----:B------:R-:W-:Y:S01]  /*0050*/  UIADD3 UR4, UR4, 0x1f, URZ ;  /* 0x0000001f04047890 */ /* 0x000fe2000fffe03f */
[----:B------:R-:W-:Y:S01]  /*0060*/  CS2R R40, SRZ ;  /* 0x0000000000287805 */ /* 0x000fe2000001ff00 */
[----:B------:R-:W-:Y:S01]  /*0070*/  ULDC.64 UR16, c[0x0][0x208] ;  /* 0x0000820000107ab9 */ /* 0x000fe20000000a00 */
[----:B------:R-:W-:Y:S01]  /*0080*/  CS2R R42, SRZ ;  /* 0x00000000002a7805 */ /* 0x000fe2000001ff00 */
[----:B------:R-:W2:Y:S01]  /*0090*/  S2UR UR6, SR_CgaCtaId ;  /* 0x00000000000679c3 */ /* 0x000ea20000008800 */
[----:B------:R-:W-:Y:S01]  /*00a0*/  UISETP.GE.AND UP0, UPT, UR4, 0x20, UPT ;  /* 0x000000200400788c */ /* 0x000fe2000bf06270 */
[----:B------:R-:W-:-:S02]  /*00b0*/  CS2R R44, SRZ ;  /* 0x00000000002c7805 */ /* 0x000fc4000001ff00 */
[----:B------:R-:W-:Y:S02]  /*00c0*/  CS2R R46, SRZ ;  /* 0x00000000002e7805 */ /* 0x000fe4000001ff00 */
[----:B------:R-:W-:Y:S02]  /*00d0*/  CS2R R48, SRZ ;  /* 0x0000000000307805 */ /* 0x000fe4000001ff00 */
[----:B------:R-:W-:Y:S02]  /*00e0*/  CS2R R50, SRZ ;  /* 0x0000000000327805 */ /* 0x000fe4000001ff00 */
[----:B------:R-:W-:Y:S02]  /*00f0*/  CS2R R52, SRZ ;  /* 0x0000000000347805 */ /* 0x000fe4000001ff00 */
[----:B------:R-:W-:Y:S02]  /*0100*/  CS2R R54, SRZ ;  /* 0x0000000000367805 */ /* 0x000fe4000001ff00 */
[----:B------:R-:W-:-:S02]  /*0110*/  CS2R R24, SRZ ;  /* 0x0000000000187805 */ /* 0x000fc4000001ff00 */
[----:B------:R-:W-:Y:S02]  /*0120*/  CS2R R26, SRZ ;  /* 0x00000000001a7805 */ /* 0x000fe4000001ff00 */
[----:B------:R-:W-:Y:S02]  /*0130*/  CS2R R28, SRZ ;  /* 0x00000000001c7805 */ /* 0x000fe4000001ff00 */
[----:B------:R-:W-:Y:S02]  /*0140*/  CS2R R30, SRZ ;  /* 0x00000000001e7805 */ /* 0x000fe4000001ff00 */
[----:B------:R-:W-:Y:S02]  /*0150*/  CS2R R32, SRZ ;  /* 0x0000000000207805 */ /* 0x000fe4000001ff00 */
[----:B------:R-:W-:Y:S02]  /*0160*/  CS2R R34, SRZ ;  /* 0x0000000000227805 */ /* 0x000fe4000001ff00 */
[----:B------:R-:W-:-:S02]  /*0170*/  CS2R R36, SRZ ;  /* 0x0000000000247805 */ /* 0x000fc4000001ff00 */
[----:B------:R-:W-:Y:S01]  /*0180*/  CS2R R38, SRZ ;  /* 0x0000000000267805 */ /* 0x000fe2000001ff00 */
[----:B0-----:R-:W-:-:S05]  /*0190*/  VIADD R0, R7, 0x1f ;  /* 0x0000001f07007836 */ /* 0x001fca0000000000 */
[----:B------:R-:W-:Y:S01]  /*01a0*/  SHF.R.S32.HI R3, RZ, 0x1f, R0 ;  /* 0x0000001fff037819 */ /* 0x000fe20000011400 */
[----:B--2---:R-:W-:-:S03]  /*01b0*/  ULEA UR6, UR6, UR5, 0x18 ;  /* 0x0000000506067291 */ /* 0x004fc6000f8ec03f */
[----:B------:R-:W-:Y:S02]  /*01c0*/  LEA.HI R3, R3, R0, RZ, 0x5 ;  /* 0x0000000003037211 */ /* 0x000fe400078f28ff */
[----:B-1----:R-:W-:Y:S02]  /*01d0*/  IABS R10, R5 ;  /* 0x00000005000a7213 */ /* 0x002fe40000000000 */
[----:B------:R-:W-:-:S05]  /*01e0*/  SHF.R.S32.HI R3, RZ, 0x5, R3 ;  /* 0x00000005ff037819 */ /* 0x000fca0000011403 */
[----:B------:R-:W-:-:S05]  /*01f0*/  IMAD.SHL.U32 R4, R3, 0x8, RZ ;  /* 0x0000000803047824 */ /* 0x000fca00078e00ff */
[-C--:B------:R-:W-:Y:S02]  /*0200*/  IABS R9, R4.reuse ;  /* 0x0000000400097213 */ /* 0x080fe40000000000 */
[----:B------:R-:W-:Y:S02]  /*0210*/  IABS R12, R4 ;  /* 0x00000004000c7213 */ /* 0x000fe40000000000 */
[----:B------:R-:W0:Y:S08]  /*0220*/  I2F.RP R0, R9 ;  /* 0x0000000900007306 */ /* 0x000e300000209400 */
[----:B0-----:R-:W0:Y:S02]  /*0230*/  MUFU.RCP R0, R0 ;  /* 0x0000000000007308 */ /* 0x001e240000001000 */
[----:B0-----:R-:W-:-:S02]  /*0240*/  VIADD R2, R0, 0xffffffe ;  /* 0x0ffffffe00027836 */ /* 0x001fc40000000000 */
[----:B------:R-:W-:-:S04]  /*0250*/  IMAD.MOV R0, RZ, RZ, -R12 ;  /* 0x000000ffff007224 */ /* 0x000fc800078e0a0c */
[----:B------:R0:W1:Y:S02]  /*0260*/  F2I.FTZ.U32.TRUNC.NTZ R3, R2 ;  /* 0x0000000200037305 */ /* 0x000064000021f000 */
[----:B0-----:R-:W-:Y:S02]  /*0270*/  IMAD.MOV.U32 R2, RZ, RZ, RZ ;  /* 0x000000ffff027224 */ /* 0x001fe400078e00ff */
[----:B-1----:R-:W-:-:S04]  /*0280*/  IMAD.MOV R8, RZ, RZ, -R3 ;  /* 0x000000ffff087224 */ /* 0x002fc800078e0a03 */
[----:B------:R-:W-:Y:S02]  /*0290*/  IMAD R11, R8, R9, RZ ;  /* 0x00000009080b7224 */ /* 0x000fe400078e02ff */
[----:B------:R-:W-:Y:S02]  /*02a0*/  IMAD.MOV.U32 R8, RZ, RZ, R10 ;  /* 0x000000ffff087224 */ /* 0x000fe400078e000a */
[----:B------:R-:W-:-:S06]  /*02b0*/  IMAD.HI.U32 R3, R3, R11, R2 ;  /* 0x0000000b03037227 */ /* 0x000fcc00078e0002 */
[----:B------:R-:W-:-:S04]  /*02c0*/  IMAD.HI.U32 R3, R3, R8, RZ ;  /* 0x0000000803037227 */ /* 0x000fc800078e00ff */
[----:B------:R-:W-:-:S05]  /*02d0*/  IMAD R0, R3, R0, R8 ;  /* 0x0000000003007224 */ /* 0x000fca00078e0208 */
[----:B------:R-:W-:-:S13]  /*02e0*/  ISETP.GT.U32.AND P1, PT, R9, R0, PT ;  /* 0x000000000900720c */ /* 0x000fda0003f24070 */
[----:B------:R-:W-:Y:S02]  /*02f0*/  @!P1 IMAD.IADD R0, R0, 0x1, -R9 ;  /* 0x0000000100009824 */ /* 0x000fe400078e0a09 */
[----:B------:R-:W-:Y:S01]  /*0300*/  @!P1 VIADD R3, R3, 0x1 ;  /* 0x0000000103039836 */ /* 0x000fe20000000000 */
[----:B------:R-:W-:Y:S02]  /*0310*/  ISETP.NE.AND P1, PT, R4, RZ, PT ;  /* 0x000000ff0400720c */ /* 0x000fe40003f25270 */
[----:B------:R-:W-:Y:S02]  /*0320*/  ISETP.GE.U32.AND P0, PT, R0, R9, PT ;  /* 0x000000090000720c */ /* 0x000fe40003f06070 */
[----:B------:R-:W-:-:S04]  /*0330*/  LOP3.LUT R0, R5, R4, RZ, 0x3c, !PT ;  /* 0x0000000405007212 */ /* 0x000fc800078e3cff */
[----:B------:R-:W-:Y:S01]  /*0340*/  ISETP.GE.AND P2, PT, R0, RZ, PT ;  /* 0x000000ff0000720c */ /* 0x000fe20003f46270 */
[----:B------:R-:W-:-:S06]  /*0350*/  VIADD R0, R6, 0x7f ;  /* 0x0000007f06007836 */ /* 0x000fcc0000000000 */
[----:B------:R-:W-:-:S04]  /*0360*/  @P0 VIADD R3, R3, 0x1 ;  /* 0x0000000103030836 */ /* 0x000fc80000000000 */
[----:B------:R-:W-:Y:S01]  /*0370*/  IMAD.MOV.U32 R2, RZ, RZ, R3 ;  /* 0x000000ffff027224 */ /* 0x000fe200078e0003 */
[----:B------:R-:W-:-:S03]  /*0380*/  SHF.R.S32.HI R3, RZ, 0x1f, R0 ;  /* 0x0000001fff037819 */ /* 0x000fc60000011400 */
[----:B------:R-:W-:Y:S01]  /*0390*/  @!P2 IMAD.MOV R2, RZ, RZ, -R2 ;  /* 0x000000ffff02a224 */ /* 0x000fe200078e0a02 */
[----:B------:R-:W-:Y:S02]  /*03a0*/  @!P1 LOP3.LUT R2, RZ, R4, RZ, 0x33, !PT ;  /* 0x00000004ff029212 */ /* 0x000fe400078e33ff */
[----:B------:R-:W-:-:S03]  /*03b0*/  LEA.HI R3, R3, R0, RZ, 0x7 ;  /* 0x0000000003037211 */ /* 0x000fc600078f38ff */
[----:B------:R-:W-:Y:S02]  /*03c0*/  IMAD.SHL.U32 R13, R2, 0x8, RZ ;  /* 0x00000008020d7824 */ /* 0x000fe400078e00ff */
[----:B------:R-:W-:-:S03]  /*03d0*/  IMAD.MOV R2, RZ, RZ, -R2 ;  /* 0x000000ffff027224 */ /* 0x000fc600078e0a02 */
[----:B------:R-:W-:Y:S01]  /*03e0*/  LEA.HI.SX32 R3, R3, -R13, 0x19 ;  /* 0x8000000d03037211 */ /* 0x000fe200078fcaff */
[----:B------:R-:W-:-:S03]  /*03f0*/  IMAD R4, R4, R2, R5 ;  /* 0x0000000204047224 */ /* 0x000fc600078e0205 */
[----:B------:R-:W-:Y:S02]  /*0400*/  VIMNMX R15, R3, 0x8, PT ;  /* 0x00000008030f7848 */ /* 0x000fe40003fe0100 */
[----:B------:R-:W-:Y:S02]  /*0410*/  IABS R11, R4 ;  /* 0x00000004000b7213 */ /* 0x000fe40000000000 */
[----:B------:R-:W-:-:S04]  /*0420*/  IABS R9, R15 ;  /* 0x0000000f00097213 */ /* 0x000fc80000000000 */
[----:B------:R-:W0:Y:S08]  /*0430*/  I2F.RP R0, R9 ;  /* 0x0000000900007306 */ /* 0x000e300000209400 */
[----:B0-----:R-:W0:Y:S02]  /*0440*/  MUFU.RCP R0, R0 ;  /* 0x0000000000007308 */ /* 0x001e240000001000 */
[----:B0-----:R-:W-:-:S06]  /*0450*/  VIADD R3, R0, 0xffffffe ;  /* 0x0ffffffe00037836 */ /* 0x001fcc0000000000 */
[----:B------:R-:W0:Y:S02]  /*0460*/  F2I.FTZ.U32.TRUNC.NTZ R3, R3 ;  /* 0x0000000300037305 */ /* 0x000e24000021f000 */
[----:B0-----:R-:W-:-:S04]  /*0470*/  IMAD.MOV R8, RZ, RZ, -R3 ;  /* 0x000000ffff087224 */ /* 0x001fc800078e0a03 */
[----:B------:R-:W-:Y:S01]  /*0480*/  IMAD.MOV.U32 R2, RZ, RZ, R8 ;  /* 0x000000ffff027224 */ /* 0x000fe200078e0008 */
[----:B------:R-:W-:-:S03]  /*0490*/  IABS R8, R15 ;  /* 0x0000000f00087213 */ /* 0x000fc60000000000 */
[----:B------:R-:W-:Y:S02]  /*04a0*/  IMAD R5, R2, R9, RZ ;  /* 0x0000000902057224 */ /* 0x000fe400078e02ff */
[----:B------:R-:W-:Y:S02]  /*04b0*/  IMAD.MOV.U32 R2, RZ, RZ, RZ ;  /* 0x000000ffff027224 */ /* 0x000fe400078e00ff */
[----:B------:R-:W-:Y:S02]  /*04c0*/  IMAD.MOV R0, RZ, RZ, -R8 ;  /* 0x000000ffff007224 */ /* 0x000fe400078e0a08 */
        /* <DEDUP_REMOVED lines=9> */
[----:B------:R-:W-:-:S07]  /*0560*/  ISETP.GE.AND P2, PT, R0, RZ, PT ;  /* 0x000000ff0000720c */ /* 0x000fce0003f46270 */
[----:B------:R-:W-:Y:S01]  /*0570*/  @P0 VIADD R2, R2, 0x1 ;  /* 0x0000000102020836 */ /* 0x000fe20000000000 */
[----:B------:R-:W-:-:S05]  /*0580*/  PLOP3.LUT P0, PT, PT, PT, UP0, 0x80, 0x0 ;  /* 0x000000000000781c */ /* 0x000fca0003f0f008 */
[----:B------:R-:W-:Y:S01]  /*0590*/  @!P2 IMAD.MOV R2, RZ, RZ, -R2 ;  /* 0x000000ffff02a224 */ /* 0x000fe200078e0a02 */
[----:B------:R-:W-:-:S05]  /*05a0*/  @!P1 LOP3.LUT R2, RZ, R15, RZ, 0x33, !PT ;  /* 0x0000000fff029212 */ /* 0x000fca00078e33ff */
[----:B------:R-:W-:-:S04]  /*05b0*/  IMAD.MOV R0, RZ, RZ, -R2 ;  /* 0x000000ffff007224 */ /* 0x000fc800078e0a02 */
[----:B------:R-:W-:Y:S02]  /*05c0*/  IMAD R0, R15, R0, R4 ;  /* 0x000000000f007224 */ /* 0x000fe400078e0204 */
[----:B------:R-:W-:Y:S02]  /*05d0*/  IMAD.SHL.U32 R15, R2, 0x20, RZ ;  /* 0x00000020020f7824 */ /* 0x000fe400078e00ff */
[----:B------:R-:W-:Y:S02]  /*05e0*/  IMAD.IADD R13, R13, 0x1, R0 ;  /* 0x000000010d0d7824 */ /* 0x000fe400078e0200 */
[----:B------:R-:W0:Y:S02]  /*05f0*/  S2R R0, SR_TID.X ;  /* 0x0000000000007919 */ /* 0x000e240000002100 */
[C---:B0-----:R-:W-:Y:S02]  /*0600*/  LOP3.LUT R56, R0.reuse, 0x7f, RZ, 0xc0, !PT ;  /* 0x0000007f00387812 */ /* 0x041fe400078ec0ff */
[----:B------:R-:W-:-:S03]  /*0610*/  LOP3.LUT R4, R0, 0x60, RZ, 0xc0, !PT ;  /* 0x0000006000047812 */ /* 0x000fc600078ec0ff */
[----:B------:R-:W-:Y:S01]  /*0620*/  IMAD R13, R13, 0x80, R56 ;  /* 0x000000800d0d7824 */ /* 0x000fe200078e0238 */
[----:B------:R-:W-:Y:S06]  /*0630*/  @!P0 BRA `(.L_x_0) ;  /* 0x0000002000b08947 */ /* 0x000fec0003800000 */
[----:B------:R-:W-:Y:S01]  /*0640*/  IABS R21, R6 ;  /* 0x0000000600157213 */ /* 0x000fe20000000000 */
[----:B------:R-:W-:Y:S01]  /*0650*/  ULDC UR7, c[0x0][0x240] ;  /* 0x0000900000077ab9 */ /* 0x000fe20000000800 */
[----:B------:R-:W-:Y:S01]  /*0660*/  IABS R19, R7 ;  /* 0x0000000700137213 */ /* 0x000fe20000000000 */
[----:B------:R-:W-:Y:S01]  /*0670*/  ULDC.64 UR14, c[0x0][0x218] ;  /* 0x00008600000e7ab9 */ /* 0x000fe20000000a00 */
[----:B------:R-:W0:Y:S01]  /*0680*/  I2F.RP R9, R21 ;  /* 0x0000001500097306 */ /* 0x000e220000209400 */
[----:B------:R-:W-:Y:S01]  /*0690*/  LEA.HI R20, R4, R15, RZ, 0x1b ;  /* 0x0000000f04147211 */ /* 0x000fe200078fd8ff */
[----:B------:R-:W-:Y:S01]  /*06a0*/  IMAD.MOV.U32 R4, RZ, RZ, RZ ;  /* 0x000000ffff047224 */ /* 0x000fe200078e00ff */
[----:B------:R-:W-:Y:S01]  /*06b0*/  IABS R14, R13 ;  /* 0x0000000d000e7213 */ /* 0x000fe20000000000 */
[----:B------:R-:W-:Y:S01]  /*06c0*/  USHF.R.S32.HI UR5, URZ, 0x1f, UR4 ;  /* 0x0000001f3f057899 */ /* 0x000fe20008011404 */
[----:B------:R-:W-:Y:S01]  /*06d0*/  IABS R22, R20 ;  /* 0x0000001400167213 */ /* 0x000fe20000000000 */
[C---:B------:R-:W-:Y:S01]  /*06e0*/  VIADD R24, R20.reuse, 0x14 ;  /* 0x0000001414187836 */ /* 0x040fe20000000000 */
[----:B------:R-:W-:Y:S01]  /*06f0*/  ISETP.GE.AND P1, PT, R13, RZ, PT ;  /* 0x000000ff0d00720c */ /* 0x000fe20003f26270 */
[----:B------:R-:W1:Y:S01]  /*0700*/  I2F.RP R8, R19 ;  /* 0x0000001300087306 */ /* 0x000e620000209400 */
[----:B------:R-:W-:Y:S01]  /*0710*/  VIADD R23, R20, 0x18 ;  /* 0x0000001814177836 */ /* 0x000fe20000000000 */
[----:B------:R-:W-:Y:S01]  /*0720*/  ISETP.NE.AND P2, PT, R6, RZ, PT ;  /* 0x000000ff0600720c */ /* 0x000fe20003f45270 */
[C---:B------:R-:W-:Y:S01]  /*0730*/  VIADD R26, R20.reuse, 0xc ;  /* 0x0000000c141a7836 */ /* 0x040fe20000000000 */
[----:B------:R-:W-:Y:S01]  /*0740*/  IABS R11, R24 ;  /* 0x00000018000b7213 */ /* 0x000fe20000000000 */
[C---:B------:R-:W-:Y:S01]  /*0750*/  VIADD R25, R20.reuse, 0x10 ;  /* 0x0000001014197836 */ /* 0x040fe20000000000 */
[----:B------:R-:W-:Y:S01]  /*0760*/  USHF.R.U32.HI UR10, URZ, 0x4, UR6 ;  /* 0x000000043f0a7899 */ /* 0x000fe20008011606 */
[C---:B------:R-:W-:Y:S01]  /*0770*/  VIADD R27, R20.reuse, 0x8 ;  /* 0x00000008141b7836 */ /* 0x040fe20000000000 */
[----:B0-----:R-:W0:Y:S01]  /*0780*/  MUFU.RCP R9, R9 ;  /* 0x0000000900097308 */ /* 0x001e220000001000 */
[----:B------:R-:W-:Y:S01]  /*0790*/  IABS R16, R26 ;  /* 0x0000001a00107213 */ /* 0x000fe20000000000 */
[----:B------:R-:W-:Y:S01]  /*07a0*/  VIADD R28, R20, 0x4 ;  /* 0x00000004141c7836 */ /* 0x000fe20000000000 */
[----:B------:R-:W-:Y:S01]  /*07b0*/  ULDC UR8, c[0x0][0x234] ;  /* 0x00008d0000087ab9 */ /* 0x000fe20000000800 */
[----:B------:R-:W-:Y:S01]  /*07c0*/  IABS R17, R27 ;  /* 0x0000001b00117213 */ /* 0x000fe20000000000 */
[----:B------:R-:W-:Y:S01]  /*07d0*/  ULEA.HI UR5, UR5, UR4, URZ, 0x5 ;  /* 0x0000000405057291 */ /* 0x000fe2000f8f283f */
[----:B------:R-:W-:-:S02]  /*07e0*/  CS2R R40, SRZ ;  /* 0x0000000000287805 */ /* 0x000fc4000001ff00 */
[----:B------:R-:W-:Y:S01]  /*07f0*/  IABS R18, R28 ;  /* 0x0000001c00127213 */ /* 0x000fe20000000000 */
[----:B-1----:R-:W1:Y:S01]  /*0800*/  MUFU.RCP R8, R8 ;  /* 0x0000000800087308 */ /* 0x002e620000001000 */
[----:B------:R-:W-:Y:S01]  /*0810*/  USGXT.U32 UR4, UR10, 0xe ;  /* 0x0000000e0a04789a */ /* 0x000fe20008000000 */
[----:B------:R-:W-:Y:S01]  /*0820*/  CS2R R42, SRZ ;  /* 0x00000000002a7805 */ /* 0x000fe2000001ff00 */
[----:B------:R-:W-:Y:S01]  /*0830*/  ULDC UR11, c[0x0][0x23c] ;  /* 0x00008f00000b7ab9 */ /* 0x000fe20000000800 */
[----:B------:R-:W-:Y:S01]  /*0840*/  ULDC.64 UR12, c[0x0][0x210] ;  /* 0x00008400000c7ab9 */ /* 0x000fe20000000a00 */
[----:B------:R-:W-:Y:S01]  /*0850*/  ULDC UR31, c[0x0][0x230] ;  /* 0x00008c00001f7ab9 */ /* 0x000fe20000000800 */
[----:B------:R-:W-:Y:S02]  /*0860*/  CS2R R44, SRZ ;  /* 0x00000000002c7805 */ /* 0x000fe4000001ff00 */
[----:B------:R-:W-:Y:S02]  /*0870*/  CS2R R46, SRZ ;  /* 0x00000000002e7805 */ /* 0x000fe4000001ff00 */
[----:B------:R-:W-:Y:S01]  /*0880*/  CS2R R48, SRZ ;  /* 0x0000000000307805 */ /* 0x000fe2000001ff00 */
[----:B0-----:R-:W-:Y:S01]  /*0890*/  VIADD R5, R9, 0xffffffe ;  /* 0x0ffffffe09057836 */ /* 0x001fe20000000000 */
[----:B------:R-:W-:-:S02]  /*08a0*/  CS2R R50, SRZ ;  /* 0x0000000000327805 */ /* 0x000fc4000001ff00 */
[----:B------:R-:W-:Y:S02]  /*08b0*/  CS2R R52, SRZ ;  /* 0x0000000000347805 */ /* 0x000fe4000001ff00 */
[----:B------:R-:W-:Y:S02]  /*08c0*/  CS2R R54, SRZ ;  /* 0x0000000000367805 */ /* 0x000fe4000001ff00 */
[----:B------:R-:W-:Y:S02]  /*08d0*/  CS2R R30, SRZ ;  /* 0x00000000001e7805 */ /* 0x000fe4000001ff00 */
[----:B------:R-:W-:Y:S01]  /*08e0*/  CS2R R32, SRZ ;  /* 0x0000000000207805 */ /* 0x000fe2000001ff00 */
[----:B------:R-:W0:Y:S01]  /*08f0*/  F2I.FTZ.U32.TRUNC.NTZ R5, R5 ;  /* 0x0000000500057305 */ /* 0x000e22000021f000 */
[----:B------:R-:W-:Y:S01]  /*0900*/  CS2R R34, SRZ ;  /* 0x0000000000227805 */ /* 0x000fe2000001ff00 */
[----:B-1----:R-:W-:Y:S01]  /*0910*/  VIADD R2, R8, 0xffffffe ;  /* 0x0ffffffe08027836 */ /* 0x002fe20000000000 */
[----:B------:R-:W-:Y:S01]  /*0920*/  CS2R R36, SRZ ;  /* 0x0000000000247805 */ /* 0x000fe2000001ff00 */
[----:B------:R-:W-:Y:S01]  /*0930*/  VIADD R8, R20, 0x1c ;  /* 0x0000001c14087836 */ /* 0x000fe20000000000 */
[----:B------:R-:W-:Y:S01]  /*0940*/  CS2R R38, SRZ ;  /* 0x0000000000267805 */ /* 0x000fe2000001ff00 */
[----:B------:R-:W-:Y:S01]  /*0950*/  UMOV UR9, 0x3fffffef ;  /* 0x3fffffef00097882 */ /* 0x000fe20000000000 */
[----:B------:R-:W-:Y:S01]  /*0960*/  USHF.L.U32 UR18, UR11, 0x5, URZ ;  /* 0x000000050b127899 */ /* 0x000fe2000800063f */
[----:B------:R1:W2:Y:S01]  /*0970*/  F2I.FTZ.U32.TRUNC.NTZ R3, R2 ;  /* 0x0000000200037305 */ /* 0x0002a2000021f000 */
[----:B0-----:R-:W-:-:S02]  /*0980*/  IMAD.MOV R12, RZ, RZ, -R5 ;  /* 0x000000ffff0c7224 */ /* 0x001fc400078e0a05 */
[----:B-1----:R-:W-:Y:S02]  /*0990*/  IMAD.MOV.U32 R2, RZ, RZ, RZ ;  /* 0x000000ffff027224 */ /* 0x002fe400078e00ff */
[----:B------:R-:W-:Y:S01]  /*09a0*/  IMAD R9, R12, R21, RZ ;  /* 0x000000150c097224 */ /* 0x000fe200078e02ff */
[----:B------:R-:W-:-:S03]  /*09b0*/  IABS R12, R25 ;  /* 0x00000019000c7213 */ /* 0x000fc60000000000 */
[----:B------:R-:W-:Y:S01]  /*09c0*/  IMAD.HI.U32 R4, R5, R9, R4 ;  /* 0x0000000905047227 */ /* 0x000fe200078e0004 */
[----:B------:R-:W-:-:S03]  /*09d0*/  IABS R9, R8 ;  /* 0x0000000800097213 */ /* 0x000fc60000000000 */
[----:B--2---:R-:W-:Y:S02]  /*09e0*/  IMAD.MOV R10, RZ, RZ, -R3 ;  /* 0x000000ffff0a7224 */ /* 0x004fe400078e0a03 */
[----:B------:R-:W-:-:S04]  /*09f0*/  IMAD.HI.U32 R4, R4, R14, RZ ;  /* 0x0000000e04047227 */ /* 0x000fc800078e00ff */
[----:B------:R-:W-:Y:S02]  /*0a00*/  IMAD R5, R10, R19, RZ ;  /* 0x000000130a057224 */ /* 0x000fe400078e02ff */
[----:B------:R-:W-:Y:S02]  /*0a10*/  IMAD.MOV R10, RZ, RZ, -R4 ;  /* 0x000000ffff0a7224 */ /* 0x000fe400078e0a04 */
[----:B------:R-:W-:-:S04]  /*0a20*/  IMAD.HI.U32 R2, R3, R5, R2 ;  /* 0x0000000503027227 */ /* 0x000fc800078e0002 */
[C---:B------:R-:W-:Y:S02]  /*0a30*/  IMAD R14, R21.reuse, R10, R14 ;  /* 0x0000000a150e7224 */ /* 0x040fe400078e020e */
[----:B------:R-:W-:Y:S01]  /*0a40*/  IMAD.MOV.U32 R5, RZ, RZ, R9 ;  /* 0x000000ffff057224 */ /* 0x000fe200078e0009 */
[----:B------:R-:W-:Y:S01]  /*0a50*/  IABS R9, R23 ;  /* 0x0000001700097213 */ /* 0x000fe20000000000 */
[----:B------:R-:W-:Y:S01]  /*0a60*/  IMAD.MOV.U32 R10, RZ, RZ, R11 ;  /* 0x000000ffff0a7224 */ /* 0x000fe200078e000b */
[----:B------:R-:W-:Y:S01]  /*0a70*/  ISETP.GT.U32.AND P0, PT, R21, R14, PT ;  /* 0x0000000e1500720c */ /* 0x000fe20003f04070 */
[----:B------:R-:W-:-:S04]  /*0a80*/  IMAD.HI.U32 R3, R2, R5, RZ ;  /* 0x0000000502037227 */ /* 0x000fc800078e00ff */
[----:B------:R-:W-:Y:S02]  /*0a90*/  IMAD.MOV R4, RZ, RZ, -R3 ;  /* 0x000000ffff047224 */ /* 0x000fe400078e0a03 */
[----:B------:R-:W-:-:S04]  /*0aa0*/  IMAD.HI.U32 R11, R2, R17, RZ ;  /* 0x00000011020b7227 */ /* 0x000fc800078e00ff */
[----:B------:R-:W-:Y:S02]  /*0ab0*/  IMAD R3, R19, R4, R5 ;  /* 0x0000000413037224 */ /* 0x000fe400078e0205 */
[----:B------:R-:W-:-:S03]  /*0ac0*/  IMAD.HI.U32 R5, R2, R10, RZ ;  /* 0x0000000a02057227 */ /* 0x000fc600078e00ff */
[----:B------:R-:W-:Y:S01]  /*0ad0*/  ISETP.GT.U32.AND P3, PT, R19, R3, PT ;  /* 0x000000031300720c */ /* 0x000fe20003f64070 */
[----:B------:R-:W-:-:S04]  /*0ae0*/  IMAD.HI.U32 R4, R2, R9, RZ ;  /* 0x0000000902047227 */ /* 0x000fc800078e00ff */
[----:B------:R-:W-:Y:S02]  /*0af0*/  @!P0 IMAD.IADD R14, R14, 0x1, -R21 ;  /* 0x000000010e0e8824 */ /* 0x000fe400078e0a15 */
[----:B------:R-:W-:Y:S02]  /*0b00*/  IMAD.MOV R5, RZ, RZ, -R5 ;  /* 0x000000ffff057224 */ /* 0x000fe400078e0a05 */
[----:B------:R-:W-:Y:S01]  /*0b10*/  IMAD.MOV R4, RZ, RZ, -R4 ;  /* 0x000000ffff047224 */ /* 0x000fe200078e0a04 */
[----:B------:R-:W-:Y:S01]  /*0b20*/  ISETP.GT.U32.AND P0, PT, R21, R14, PT ;  /* 0x0000000e1500720c */ /* 0x000fe20003f04070 */
[----:B------:R-:W-:Y:S02]  /*0b30*/  IMAD R5, R19, R5, R10 ;  /* 0x0000000513057224 */ /* 0x000fe400078e020a */
[----:B------:R-:W-:-:S03]  /*0b40*/  IMAD.HI.U32 R10, R2, R16, RZ ;  /* 0x00000010020a7227 */ /* 0x000fc600078e00ff */
[C---:B------:R-:W-:Y:S01]  /*0b50*/  ISETP.GT.U32.AND P4, PT, R19.reuse, R5, PT ;  /* 0x000000051300720c */ /* 0x040fe20003f84070 */
[----:B------:R-:W-:Y:S02]  /*0b60*/  IMAD R4, R19, R4, R9 ;  /* 0x0000000413047224 */ /* 0x000fe400078e0209 */
[----:B------:R-:W-:-:S03]  /*0b70*/  IMAD.HI.U32 R9, R2, R12, RZ ;  /* 0x0000000c02097227 */ /* 0x000fc600078e00ff */
[C---:B------:R-:W-:Y:S01]  /*0b80*/  ISETP.GT.U32.AND P5, PT, R19.reuse, R4, PT ;  /* 0x000000041300720c */ /* 0x040fe20003fa4070 */
[----:B------:R-:W-:Y:S02]  /*0b90*/  IMAD.MOV R10, RZ, RZ, -R10 ;  /* 0x000000ffff0a7224 */ /* 0x000fe400078e0a0a */
[----:B------:R-:W-:Y:S02]  /*0ba0*/  IMAD.MOV R9, RZ, RZ, -R9 ;  /* 0x000000ffff097224 */ /* 0x000fe400078e0a09 */
[C---:B------:R-:W-:Y:S02]  /*0bb0*/  IMAD R10, R19.reuse, R10, R16 ;  /* 0x0000000a130a7224 */ /* 0x040fe400078e0210 */
[----:B------:R-:W-:Y:S02]  /*0bc0*/  IMAD.MOV.U32 R16, RZ, RZ, R22 ;  /* 0x000000ffff107224 */ /* 0x000fe400078e0016 */
[----:B------:R-:W-:Y:S02]  /*0bd0*/  IMAD R9, R19, R9, R12 ;  /* 0x0000000913097224 */ /* 0x000fe400078e020c */
[----:B------:R-:W-:-:S02]  /*0be0*/  IMAD.MOV R12, RZ, RZ, -R11 ;  /* 0x000000ffff0c7224 */ /* 0x000fc400078e0a0b */
[----:B------:R-:W-:-:S04]  /*0bf0*/  IMAD.HI.U32 R11, R2, R18, RZ ;  /* 0x00000012020b7227 */ /* 0x000fc800078e00ff */
[----:B------:R-:W-:Y:S01]  /*0c00*/  @!P0 IMAD.IADD R14, R14, 0x1, -R21 ;  /* 0x000000010e0e8824 */ /* 0x000fe200078e0a15 */
[----:B------:R-:W-:Y:S01]  /*0c10*/  ISETP.GT.U32.AND P0, PT, R19, R9, PT ;  /* 0x000000091300720c */ /* 0x000fe20003f04070 */
[----:B------:R-:W-:-:S04]  /*0c20*/  IMAD.HI.U32 R2, R2, R16, RZ ;  /* 0x0000001002027227 */ /* 0x000fc800078e00ff */
[C---:B------:R-:W-:Y:S02]  /*0c30*/  IMAD R12, R19.reuse, R12, R17 ;  /* 0x0000000c130c7224 */ /* 0x040fe400078e0211 */
[----:B------:R-:W-:Y:S02]  /*0c40*/  IMAD.MOV.U32 R17, RZ, RZ, R14 ;  /* 0x000000ffff117224 */ /* 0x000fe400078e000e */
[----:B------:R-:W-:Y:S02]  /*0c50*/  IMAD.MOV R2, RZ, RZ, -R2 ;  /* 0x000000ffff027224 */ /* 0x000fe400078e0a02 */
[----:B------:R-:W-:Y:S01]  /*0c60*/  @!P1 IMAD.MOV R17, RZ, RZ, -R17 ;  /* 0x000000ffff119224 */ /* 0x000fe200078e0a11 */
[C---:B------:R-:W-:Y:S01]  /*0c70*/  ISETP.GT.U32.AND P1, PT, R19.reuse, R10, PT ;  /* 0x0000000a1300720c */ /* 0x040fe20003f24070 */
[C---:B------:R-:W-:Y:S01]  /*0c80*/  IMAD R16, R19.reuse, R2, R16 ;  /* 0x0000000213107224 */ /* 0x040fe200078e0210 */
[----:B------:R-:W-:Y:S01]  /*0c90*/  @!P2 LOP3.LUT R17, RZ, R6, RZ, 0x33, !PT ;  /* 0x00000006ff11a212 */ /* 0x000fe200078e33ff */
[----:B------:R-:W-:Y:S01]  /*0ca0*/  IMAD.MOV R11, RZ, RZ, -R11 ;  /* 0x000000ffff0b7224 */ /* 0x000fe200078e0a0b */
[C---:B------:R-:W-:Y:S01]  /*0cb0*/  ISETP.GT.U32.AND P2, PT, R19.reuse, R12, PT ;  /* 0x0000000c1300720c */ /* 0x040fe20003f44070 */
[--C-:B------:R-:W-:Y:S01]  /*0cc0*/  @!P5 IMAD.IADD R4, R4, 0x1, -R19.reuse ;  /* 0x000000010404d824 */ /* 0x100fe200078e0a13 */
[C---:B------:R-:W-:Y:S01]  /*0cd0*/  ISETP.GT.U32.AND P5, PT, R19.reuse, R16, PT ;  /* 0x000000101300720c */ /* 0x040fe20003fa4070 */
[----:B------:R-:W-:Y:S01]  /*0ce0*/  IMAD R14, R19, R11, R18 ;  /* 0x0000000b130e7224 */ /* 0x000fe200078e0212 */
[----:B------:R-:W-:Y:S01]  /*0cf0*/  SHF.R.S32.HI R2, RZ, 0x2, R0 ;  /* 0x00000002ff027819 */ /* 0x000fe20000011400 */
[----:B------:R-:W-:-:S02]  /*0d00*/  @!P3 IMAD.IADD R3, R3, 0x1, -R19 ;  /* 0x000000010303b824 */ /* 0x000fc400078e0a13 */
[--C-:B------:R-:W-:Y:S01]  /*0d10*/  @!P4 IMAD.IADD R5, R5, 0x1, -R19.reuse ;  /* 0x000000010505c824 */ /* 0x100fe200078e0a13 */
[----:B------:R-:W-:Y:S01]  /*0d20*/  ISETP.GT.U32.AND P3, PT, R19, R14, PT ;  /* 0x0000000e1300720c */ /* 0x000fe20003f64070 */
[--C-:B------:R-:W-:Y:S01]  /*0d30*/  @!P0 IMAD.IADD R9, R9, 0x1, -R19.reuse ;  /* 0x0000000109098824 */ /* 0x100fe200078e0a13 */
[C---:B------:R-:W-:Y:S01]  /*0d40*/  ISETP.GT.U32.AND P6, PT, R19.reuse, R3, PT ;  /* 0x000000031300720c */ /* 0x040fe20003fc4070 */
[--C-:B------:R-:W-:Y:S01]  /*0d50*/  @!P1 IMAD.IADD R10, R10, 0x1, -R19.reuse ;  /* 0x000000010a0a9824 */ /* 0x100fe200078e0a13 */
[C---:B------:R-:W-:Y:S01]  /*0d60*/  ISETP.GT.U32.AND P0, PT, R19.reuse, R5, PT ;  /* 0x000000051300720c */ /* 0x040fe20003f04070 */
[--C-:B------:R-:W-:Y:S01]  /*0d70*/  @!P2 IMAD.IADD R12, R12, 0x1, -R19.reuse ;  /* 0x000000010c0ca824 */ /* 0x100fe200078e0a13 */
[----:B------:R-:W-:Y:S01]  /*0d80*/  ISETP.GE.AND P1, PT, R8, RZ, PT ;  /* 0x000000ff0800720c */ /* 0x000fe20003f26270 */
[----:B------:R-:W-:Y:S01]  /*0d90*/  @!P5 IMAD.IADD R16, R16, 0x1, -R19 ;  /* 0x000000011010d824 */ /* 0x000fe200078e0a13 */
[C---:B------:R-:W-:Y:S01]  /*0da0*/  ISETP.GT.U32.AND P5, PT, R19.reuse, R9, PT ;  /* 0x000000091300720c */ /* 0x040fe20003fa4070 */
[----:B------:R-:W-:Y:S01]  /*0db0*/  IMAD.SHL.U32 R11, R0, 0x20, RZ ;  /* 0x00000020000b7824 */ /* 0x000fe200078e00ff */
[----:B------:R-:W-:-:S02]  /*0dc0*/  ISETP.GT.U32.AND P4, PT, R19, R4, PT ;  /* 0x000000041300720c */ /* 0x000fc40003f84070 */
[----:B------:R-:W-:Y:S01]  /*0dd0*/  ISETP.GE.AND P2, PT, R23, RZ, PT ;  /* 0x000000ff1700720c */ /* 0x000fe20003f46270 */
[--C-:B------:R-:W-:Y:S01]  /*0de0*/  @!P3 IMAD.IADD R14, R14, 0x1, -R19.reuse ;  /* 0x000000010e0eb824 */ /* 0x100fe200078e0a13 */
[----:B------:R-:W-:Y:S01]  /*0df0*/  SGXT R2, R2, 0x1 ;  /* 0x000000010202781a */ /* 0x000fe20000000200 */
[--C-:B------:R-:W-:Y:S01]  /*0e00*/  @!P6 IMAD.IADD R3, R3, 0x1, -R19.reuse ;  /* 0x000000010303e824 */ /* 0x100fe200078e0a13 */
[----:B------:R-:W-:Y:S01]  /*0e10*/  ISETP.GT.U32.AND P6, PT, R19, R16, PT ;  /* 0x000000101300720c */ /* 0x000fe20003fc4070 */
[----:B------:R-:W-:Y:S01]  /*0e20*/  @!P0 IMAD.IADD R5, R5, 0x1, -R19 ;  /* 0x0000000105058824 */ /* 0x000fe200078e0a13 */
[C---:B------:R-:W-:Y:S01]  /*0e30*/  ISETP.GT.U32.AND P0, PT, R19.reuse, R12, PT ;  /* 0x0000000c1300720c */ /* 0x040fe20003f04070 */
[----:B------:R-:W-:Y:S01]  /*0e40*/  @!P1 IMAD.MOV R3, RZ, RZ, -R3 ;  /* 0x000000ffff039224 */ /* 0x000fe200078e0a03 */
[----:B------:R-:W-:Y:S01]  /*0e50*/  ISETP.GT.U32.AND P1, PT, R19, R14, PT ;  /* 0x0000000e1300720c */ /* 0x000fe20003f24070 */
[--C-:B------:R-:W-:Y:S01]  /*0e60*/  @!P5 IMAD.IADD R9, R9, 0x1, -R19.reuse ;  /* 0x000000010909d824 */ /* 0x100fe200078e0a13 */
[----:B------:R-:W-:Y:S01]  /*0e70*/  ISETP.GE.AND P5, PT, R25, RZ, PT ;  /* 0x000000ff1900720c */ /* 0x000fe20003fa6270 */
[----:B------:R-:W-:Y:S01]  /*0e80*/  @!P4 IMAD.IADD R4, R4, 0x1, -R19 ;  /* 0x000000010404c824 */ /* 0x000fe200078e0a13 */
[----:B------:R-:W-:-:S02]  /*0e90*/  LOP3.LUT R2, R2, 0x90, RZ, 0xc0, !PT ;  /* 0x0000009002027812 */ /* 0x000fc400078ec0ff */
[----:B------:R-:W-:Y:S01]  /*0ea0*/  ISETP.GT.U32.AND P4, PT, R19, R10, PT ;  /* 0x0000000a1300720c */ /* 0x000fe20003f84070 */
[----:B------:R-:W-:Y:S01]  /*0eb0*/  @!P2 IMAD.MOV R4, RZ, RZ, -R4 ;  /* 0x000000ffff04a224 */ /* 0x000fe200078e0a04 */
[----:B------:R-:W-:Y:S01]  /*0ec0*/  LOP3.LUT R11, R2, 0xf60, R11, 0xf8, !PT ;  /* 0x00000f60020b7812 */ /* 0x000fe200078ef80b */
[--C-:B------:R-:W-:Y:S01]  /*0ed0*/  @!P6 IMAD.IADD R16, R16, 0x1, -R19.reuse ;  /* 0x000000011010e824 */ /* 0x100fe200078e0a13 */
[----:B------:R-:W-:Y:S01]  /*0ee0*/  ISETP.NE.AND P6, PT, R7, RZ, PT ;  /* 0x000000ff0700720c */ /* 0x000fe20003fc5270 */
[--C-:B------:R-:W-:Y:S01]  /*0ef0*/  @!P0 IMAD.IADD R12, R12, 0x1, -R19.reuse ;  /* 0x000000010c0c8824 */ /* 0x100fe200078e0a13 */
[----:B------:R-:W-:Y:S01]  /*0f00*/  ISETP.GE.AND P0, PT, R27, RZ, PT ;  /* 0x000000ff1b00720c */ /* 0x000fe20003f06270 */
[----:B------:R-:W-:Y:S01]  /*0f10*/  @!P1 IMAD.IADD R14, R14, 0x1, -R19 ;  /* 0x000000010e0e9824 */ /* 0x000fe200078e0a13 */
[----:B------:R-:W-:Y:S01]  /*0f20*/  ISETP.GE.AND P1, PT, R28, RZ, PT ;  /* 0x000000ff1c00720c */ /* 0x000fe20003f26270 */
[----:B------:R-:W-:Y:S01]  /*0f30*/  @!P5 IMAD.MOV R9, RZ, RZ, -R9 ;  /* 0x000000ffff09d224 */ /* 0x000fe200078e0a09 */
[----:B------:R-:W-:-:S02]  /*0f40*/  LOP3.LUT R2, RZ, R7, RZ, 0x33, !PT ;  /* 0x00000007ff027212 */ /* 0x000fc400078e33ff */
[----:B------:R-:W-:Y:S02]  /*0f50*/  CS2R R28, SRZ ;  /* 0x00000000001c7805 */ /* 0x000fe4000001ff00 */
[----:B------:R-:W-:Y:S01]  /*0f60*/  ISETP.GE.AND P2, PT, R24, RZ, PT ;  /* 0x000000ff1800720c */ /* 0x000fe20003f46270 */
[----:B------:R-:W-:Y:S01]  /*0f70*/  @!P4 IMAD.IADD R10, R10, 0x1, -R19 ;  /* 0x000000010a0ac824 */ /* 0x000fe200078e0a13 */
[----:B------:R-:W-:Y:S02]  /*0f80*/  SEL R4, R2, R4, !P6 ;  /* 0x0000000402047207 */ /* 0x000fe40007000000 */
[----:B------:R-:W-:Y:S02]  /*0f90*/  CS2R R24, SRZ ;  /* 0x0000000000187805 */ /* 0x000fe4000001ff00 */
[----:B------:R-:W-:Y:S02]  /*0fa0*/  ISETP.GE.AND P3, PT, R20, RZ, PT ;  /* 0x000000ff1400720c */ /* 0x000fe40003f66270 */
[----:B------:R-:W-:Y:S01]  /*0fb0*/  SEL R9, R2, R9, !P6 ;  /* 0x0000000902097207 */ /* 0x000fe20007000000 */
[----:B------:R-:W-:Y:S01]  /*0fc0*/  IMAD R6, R4, UR7, RZ ;  /* 0x0000000704067c24 */ /* 0x000fe2000f8e02ff */
[----:B------:R-:W-:Y:S01]  /*0fd0*/  ISETP.GE.AND P4, PT, R26, RZ, PT ;  /* 0x000000ff1a00720c */ /* 0x000fe20003f86270 */
[----:B------:R-:W-:Y:S01]  /*0fe0*/  @!P0 IMAD.MOV R12, RZ, RZ, -R12 ;  /* 0x000000ffff0c8224 */ /* 0x000fe200078e0a0c */
[----:B------:R-:W-:Y:S01]  /*0ff0*/  SEL R3, R2, R3, !P6 ;  /* 0x0000000302037207 */ /* 0x000fe20007000000 */
[----:B------:R-:W-:Y:S01]  /*1000*/  @!P1 IMAD.MOV R14, RZ, RZ, -R14 ;  /* 0x000000ffff0e9224 */ /* 0x000fe200078e0a0e */
[----:B------:R-:W-:Y:S01]  /*1010*/  IADD3 R4, P1, R6, UR14, RZ ;  /* 0x0000000e06047c10 */ /* 0x000fe2000ff3e0ff */
[----:B------:R-:W-:Y:S01]  /*1020*/  IMAD R9, R9, UR7, RZ ;  /* 0x0000000709097c24 */ /* 0x000fe2000f8e02ff */
[----:B------:R-:W-:Y:S01]  /*1030*/  SEL R12, R2, R12, !P6 ;  /* 0x0000000c020c7207 */ /* 0x000fe20007000000 */
[----:B------:R-:W-:Y:S01]  /*1040*/  @!P2 IMAD.MOV R5, RZ, RZ, -R5 ;  /* 0x000000ffff05a224 */ /* 0x000fe200078e0a05 */
[----:B------:R-:W-:Y:S01]  /*1050*/  R2UR UR27, R4 ;  /* 0x00000000041b72ca */ /* 0x000fe200000e0000 */
[----:B------:R-:W-:Y:S01]  /*1060*/  @!P3 IMAD.MOV R16, RZ, RZ, -R16 ;  /* 0x000000ffff10b224 */ /* 0x000fe200078e0a10 */
[----:B------:R-:W-:Y:S01]  /*1070*/  IADD3 R4, P3, R9, UR14, RZ ;  /* 0x0000000e09047c10 */ /* 0x000fe2000ff7e0ff */
[----:B------:R-:W-:Y:S01]  /*1080*/  IMAD R3, R3, UR7, RZ ;  /* 0x0000000703037c24 */ /* 0x000fe2000f8e02ff */
[----:B------:R-:W-:Y:S01]  /*1090*/  SEL R5, R2, R5, !P6 ;  /* 0x0000000502057207 */ /* 0x000fe20007000000 */
[----:B------:R-:W-:Y:S01]  /*10a0*/  IMAD R12, R12, UR7, RZ ;  /* 0x000000070c0c7c24 */ /* 0x000fe2000f8e02ff */
[----:B------:R-:W-:Y:S01]  /*10b0*/  R2UR UR23, R4 ;  /* 0x00000000041772ca */ /* 0x000fe200000e0000 */
[----:B------:R-:W-:Y:S01]  /*10c0*/  @!P4 IMAD.MOV R10, RZ, RZ, -R10 ;  /* 0x000000ffff0ac224 */ /* 0x000fe200078e0a0a */
[----:B------:R-:W-:Y:S01]  /*10d0*/  IADD3 R7, P0, R3, UR14, RZ ;  /* 0x0000000e03077c10 */ /* 0x000fe2000ff1e0ff */
[----:B------:R-:W-:Y:S01]  /*10e0*/  IMAD R5, R5, UR7, RZ ;  /* 0x0000000705057c24 */ /* 0x000fe2000f8e02ff */
[----:B------:R-:W-:-:S02]  /*10f0*/  SHF.R.S32.HI R4, RZ, 0x1f, R3 ;  /* 0x0000001fff047819 */ /* 0x000fc40000011403 */
[----:B------:R-:W-:Y:S02]  /*1100*/  CS2R R26, SRZ ;  /* 0x00000000001a7805 */ /* 0x000fe4000001ff00 */
[----:B------:R-:W-:Y:S02]  /*1110*/  SHF.R.S32.HI R3, RZ, 0x1f, R6 ;  /* 0x0000001fff037819 */ /* 0x000fe40000011406 */
[----:B------:R-:W-:Y:S02]  /*1120*/  IADD3 R6, P5, R12, UR14, RZ ;  /* 0x0000000e0c067c10 */ /* 0x000fe4000ffbe0ff */
[----:B------:R-:W-:Y:S02]  /*1130*/  SEL R10, R2, R10, !P6 ;  /* 0x0000000a020a7207 */ /* 0x000fe40007000000 */
[----:B------:R-:W-:Y:S02]  /*1140*/  R2UR UR29, R7 ;  /* 0x00000000071d72ca */ /* 0x000fe400000e0000 */
[----:B------:R-:W-:Y:S01]  /*1150*/  IADD3 R7, P2, R5, UR14, RZ ;  /* 0x0000000e05077c10 */ /* 0x000fe2000ff5e0ff */
[----:B------:R-:W-:Y:S01]  /*1160*/  IMAD R10, R10, UR7, RZ ;  /* 0x000000070a0a7c24 */ /* 0x000fe2000f8e02ff */
[----:B------:R-:W-:-:S02]  /*1170*/  IADD3.X R3, R3, UR15, RZ, P1, !PT ;  /* 0x0000000f03037c10 */ /* 0x000fc40008ffe4ff */
[----:B------:R-:W-:Y:S02]  /*1180*/  R2UR UR19, R6 ;  /* 0x00000000061372ca */ /* 0x000fe400000e0000 */
[----:B------:R-:W-:Y:S01]  /*1190*/  SHF.R.S32.HI R5, RZ, 0x1f, R5 ;  /* 0x0000001fff057819 */ /* 0x000fe20000011405 */
[----:B------:R-:W0:Y:S01]  /*11a0*/  LDC R6, c[0x0][0x238] ;  /* 0x00008e00ff067b82 */ /* 0x000e220000000800 */
[C---:B------:R-:W-:Y:S02]  /*11b0*/  SEL R14, R2.reuse, R14, !P6 ;  /* 0x0000000e020e7207 */ /* 0x040fe40007000000 */
[----:B------:R-:W-:Y:S02]  /*11c0*/  SHF.R.S32.HI R9, RZ, 0x1f, R9 ;  /* 0x0000001fff097819 */ /* 0x000fe40000011409 */
[----:B------:R-:W-:Y:S01]  /*11d0*/  SEL R2, R2, R16, !P6 ;  /* 0x0000001002027207 */ /* 0x000fe20007000000 */
[----:B------:R-:W-:Y:S01]  /*11e0*/  IMAD R14, R14, UR7, RZ ;  /* 0x000000070e0e7c24 */ /* 0x000fe2000f8e02ff */
[----:B------:R-:W-:-:S02]  /*11f0*/  IADD3.X R4, R4, UR15, RZ, P0, !PT ;  /* 0x0000000f04047c10 */ /* 0x000fc400087fe4ff */
[----:B------:R-:W-:Y:S01]  /*1200*/  R2UR UR28, R3 ;  /* 0x00000000031c72ca */ /* 0x000fe200000e0000 */
[----:B------:R-:W-:Y:S01]  /*1210*/  IMAD R2, R2, UR7, RZ ;  /* 0x0000000702027c24 */ /* 0x000fe2000f8e02ff */
[----:B------:R-:W-:Y:S01]  /*1220*/  IADD3.X R3, R5, UR15, RZ, P2, !PT ;  /* 0x0000000f05037c10 */ /* 0x000fe200097fe4ff */
[----:B------:R-:W-:Y:S01]  /*1230*/  UIADD3 UR7, UR6, 0x1000, URZ ;  /* 0x0000100006077890 */ /* 0x000fe2000fffe03f */
[----:B------:R-:W-:Y:S01]  /*1240*/  IADD3.X R5, R9, UR15, RZ, P3, !PT ;  /* 0x0000000f09057c10 */ /* 0x000fe20009ffe4ff */
[----:B------:R-:W-:Y:S01]  /*1250*/  IMAD R9, R17, UR8, RZ ;  /* 0x0000000811097c24 */ /* 0x000fe2000f8e02ff */
[----:B------:R-:W-:Y:S01]  /*1260*/  R2UR UR25, R7 ;  /* 0x00000000071972ca */ /* 0x000fe200000e0000 */
[----:B------:R-:W-:Y:S01]  /*1270*/  USHF.R.U32.HI UR10, URZ, 0x4, UR7 ;  /* 0x000000043f0a7899 */ /* 0x000fe20008011607 */
[----:B------:R-:W-:Y:S01]  /*1280*/  R2UR UR30, R4 ;  /* 0x00000000041e72ca */ /* 0x000fe200000e0000 */
[----:B------:R-:W-:Y:S01]  /*1290*/  USHF.R.S32.HI UR7, URZ, 0x5, UR5 ;  /* 0x000000053f077899 */ /* 0x000fe20008011405 */
[----:B------:R-:W-:Y:S01]  /*12a0*/  IADD3 R7, P4, R10, UR14, RZ ;  /* 0x0000000e0a077c10 */ /* 0x000fe2000ff9e0ff */
[----:B------:R-:W-:Y:S01]  /*12b0*/  USGXT.U32 UR10, UR10, 0xe ;  /* 0x0000000e0a0a789a */ /* 0x000fe20008000000 */
[----:B------:R-:W-:Y:S01]  /*12c0*/  SHF.R.S32.HI R4, RZ, 0x1f, R10 ;  /* 0x0000001fff047819 */ /* 0x000fe2000001140a */
[----:B------:R-:W-:Y:S01]  /*12d0*/  UMOV UR8, 0xffffff80 ;  /* 0xffffff8000087882 */ /* 0x000fe20000000000 */
[----:B------:R-:W-:Y:S01]  /*12e0*/  R2UR UR24, R5 ;  /* 0x00000000051872ca */ /* 0x000fe200000e0000 */
[----:B------:R-:W-:Y:S01]  /*12f0*/  UMOV UR5, URZ ;  /* 0x0000003f00057c82 */ /* 0x000fe20008000000 */
[----:B------:R-:W-:Y:S01]  /*1300*/  LOP3.LUT R5, R0, 0x1f, RZ, 0xc0, !PT ;  /* 0x0000001f00057812 */ /* 0x000fe200078ec0ff */
[----:B------:R-:W-:Y:S01]  /*1310*/  UIADD3.64 UR8, UR4, -UR8, URZ ;  /* 0x8000000804087297 */ /* 0x000fe2000fffe03f */
[----:B------:R-:W-:-:S02]  /*1320*/  SHF.R.S32.HI R12, RZ, 0x1f, R12 ;  /* 0x0000001fff0c7819 */ /* 0x000fc4000001140c */
[----:B------:R-:W-:Y:S01]  /*1330*/  IADD3.X R4, R4, UR15, RZ, P4, !PT ;  /* 0x0000000f04047c10 */ /* 0x000fe2000a7fe4ff */
[----:B------:R-:W-:Y:S01]  /*1340*/  IMAD R5, R5, UR11, RZ ;  /* 0x0000000b05057c24 */ /* 0x000fe2000f8e02ff */
[----:B------:R-:W-:Y:S02]  /*1350*/  R2UR UR26, R3 ;  /* 0x00000000031a72ca */ /* 0x000fe400000e0000 */
[----:B------:R-:W-:Y:S02]  /*1360*/  IADD3.X R3, R12, UR15, RZ, P5, !PT ;  /* 0x0000000f0c037c10 */ /* 0x000fe4000affe4ff */
[----:B------:R-:W-:Y:S02]  /*1370*/  R2UR UR22, R4 ;  /* 0x00000000041672ca */ /* 0x000fe400000e0000 */
[----:B------:R-:W-:Y:S02]  /*1380*/  IADD3 R12, P0, R9, UR12, RZ ;  /* 0x0000000c090c7c10 */ /* 0x000fe4000ff1e0ff */
[----:B------:R-:W-:-:S02]  /*1390*/  SHF.R.S32.HI R4, RZ, 0x1f, R14 ;  /* 0x0000001fff047819 */ /* 0x000fc4000001140e */
[----:B------:R-:W-:Y:S02]  /*13a0*/  IADD3 R8, P1, R14, UR14, RZ ;  /* 0x0000000e0e087c10 */ /* 0x000fe4000ff3e0ff */
[----:B------:R-:W-:Y:S02]  /*13b0*/  SHF.R.S32.HI R10, RZ, 0x1f, R2 ;  /* 0x0000001fff0a7819 */ /* 0x000fe40000011402 */
[----:B------:R-:W-:Y:S01]  /*13c0*/  IADD3 R14, P2, R2, UR14, RZ ;  /* 0x0000000e020e7c10 */ /* 0x000fe2000ff5e0ff */
[----:B------:R-:W-:Y:S01]  /*13d0*/  UMOV UR14, UR10 ;  /* 0x0000000a000e7c82 */ /* 0x000fe20008000000 */
[----:B------:R-:W-:Y:S02]  /*13e0*/  R2UR UR20, R3 ;  /* 0x00000000031472ca */ /* 0x000fe400000e0000 */
[----:B------:R-:W-:Y:S02]  /*13f0*/  LEA.HI.X.SX32 R9, R9, UR13, 0x1, P0 ;  /* 0x0000000d09097c11 */ /* 0x000fe400080f0eff */
[----:B------:R-:W-:-:S02]  /*1400*/  SHF.R.S32.HI R3, RZ, 0x1f, R5 ;  /* 0x0000001fff037819 */ /* 0x000fc40000011405 */
[----:B------:R-:W-:Y:S02]  /*1410*/  LOP3.LUT R2, R11, 0x10, RZ, 0x3c, !PT ;  /* 0x000000100b027812 */ /* 0x000fe400078e3cff */
[----:B------:R-:W-:Y:S01]  /*1420*/  R2UR UR21, R7 ;  /* 0x00000000071572ca */ /* 0x000fe200000e0000 */
[----:B------:R-:W-:Y:S01]  /*1430*/  IMAD.U32 R7, RZ, RZ, UR31 ;  /* 0x0000001fff077e24 */ /* 0x000fe2000f8e00ff */
[----:B------:R-:W-:Y:S01]  /*1440*/  IADD3.X R4, R4, UR15, RZ, P1, !PT ;  /* 0x0000000f04047c10 */ /* 0x000fe20008ffe4ff */
[----:B------:R-:W-:Y:S01]  /*1450*/  ULDC UR31, c[0x0][0x238] ;  /* 0x00008e00001f7ab9 */ /* 0x000fe20000000800 */
[----:B------:R-:W-:Y:S01]  /*1460*/  IADD3.X R10, R10, UR15, RZ, P2, !PT ;  /* 0x0000000f0a0a7c10 */ /* 0x000fe200097fe4ff */
[----:B0-----:R-:W-:-:S10]  /*1470*/  UMOV UR15, 0xc0000010 ;  /* 0xc0000010000f7882 */ /* 0x001fd40000000000 */
.L_x_1:
[C---:B------:R-:W-:Y:S01]  /*1480*/  IMAD R16, R6.reuse, 0x3, RZ ;  /* 0x0000000306107824 */ /* 0x040fe200078e02ff */
[C---:B------:R-:W-:Y:S01]  /*1490*/  ISETP.GT.AND P2, PT, R7.reuse, 0x2, PT ;  /* 0x000000020700780c */ /* 0x040fe20003f44270 */
[----:B------:R-:W-:Y:S01]  /*14a0*/  IMAD.SHL.U32 R17, R6, 0x2, RZ ;  /* 0x0000000206117824 */ /* 0x000fe200078e00ff */
[----:B------:R-:W-:Y:S02]  /*14b0*/  ISETP.GT.AND P3, PT, R7, 0x3, PT ;  /* 0x000000030700780c */ /* 0x000fe40003f64270 */
[CC--:B------:R-:W-:Y:S02]  /*14c0*/  IADD3 R22, P0, R16.reuse, R12.reuse, RZ ;  /* 0x0000000c10167210 */ /* 0x0c0fe40007f1e0ff */
[----:B------:R-:W-:Y:S02]  /*14d0*/  IADD3 R20, P1, R17, R12, RZ ;  /* 0x0000000c11147210 */ /* 0x000fe40007f3e0ff */
[----:B------:R-:W-:Y:S02]  /*14e0*/  LEA.HI.X.SX32 R23, R16, R9, 0x1, P0 ;  /* 0x0000000910177211 */ /* 0x000fe400000f0eff */
[----:B------:R-:W-:-:S02]  /*14f0*/  PRMT R16, RZ, 0x7610, R16 ;  /* 0x00007610ff107816 */ /* 0x000fc40000000010 */
[----:B------:R-:W-:Y:S02]  /*1500*/  PRMT R64, RZ, 0x7610, R64 ;  /* 0x00007610ff407816 */ /* 0x000fe40000000040 */
[----:B------:R-:W-:-:S04]  /*1510*/  LEA.HI.X.SX32 R21, R17, R9, 0x1, P1 ;  /* 0x0000000911157211 */ /* 0x000fc800008f0eff */
[----:B------:R0:W2:Y:S04]  /*1520*/  @P3 LDG.E.U8 R64, desc[UR16][R22.64] ;  /* 0x0000001016403981 */ /* 0x0000a8000c1e1100 */
[----:B------:R1:W3:Y:S01]  /*1530*/  @P2 LDG.E.U8 R16, desc[UR16][R20.64] ;  /* 0x0000001014102981 */ /* 0x0002e2000c1e1100 */
[----:B------:R-:W-:Y:S01]  /*1540*/  IADD3 R18, P0, R12, UR31, RZ ;  /* 0x0000001f0c127c10 */ /* 0x000fe2000ff1e0ff */
[C---:B------:R-:W-:Y:S01]  /*1550*/  IMAD R57, R6.reuse, 0x5, RZ ;  /* 0x0000000506397824 */ /* 0x040fe200078e02ff */
[C---:B------:R-:W-:Y:S02]  /*1560*/  ISETP.GT.AND P2, PT, R7.reuse, 0x1, PT ;  /* 0x000000010700780c */ /* 0x040fe40003f44270 */
[----:B------:R-:W-:Y:S01]  /*1570*/  ISETP.GT.AND P4, PT, R7, 0x5, PT ;  /* 0x000000050700780c */ /* 0x000fe20003f84270 */
[C---:B------:R-:W-:Y:S01]  /*1580*/  IMAD.SHL.U32 R59, R6.reuse, 0x4, RZ ;  /* 0x00000004063b7824 */ /* 0x040fe200078e00ff */
[----:B------:R-:W-:-:S02]  /*1590*/  LEA.HI.X.SX32 R19, R6, R9, 0x1, P0 ;  /* 0x0000000906137211 */ /* 0x000fc400000f0eff */
[-C--:B0-----:R-:W-:Y:S02]  /*15a0*/  IADD3 R22, P0, R57, R12.reuse, RZ ;  /* 0x0000000c39167210 */ /* 0x081fe40007f1e0ff */
[----:B------:R-:W-:Y:S02]  /*15b0*/  ISETP.GT.AND P3, PT, R7, 0x4, PT ;  /* 0x000000040700780c */ /* 0x000fe40003f64270 */
[----:B------:R-:W-:Y:S02]  /*15c0*/  PRMT R72, RZ, 0x7610, R72 ;  /* 0x00007610ff487816 */ /* 0x000fe40000000048 */
[----:B-1----:R-:W-:Y:S02]  /*15d0*/  PRMT R20, RZ, 0x7610, R20 ;  /* 0x00007610ff147816 */ /* 0x002fe40000000014 */
[----:B------:R-:W-:Y:S01]  /*15e0*/  LEA.HI.X.SX32 R23, R57, R9, 0x1, P0 ;  /* 0x0000000939177211 */ /* 0x000fe200000f0eff */
[----:B------:R-:W-:Y:S01]  /*15f0*/  IMAD R57, R6, 0x6, RZ ;  /* 0x0000000606397824 */ /* 0x000fe200078e02ff */
[----:B------:R-:W-:Y:S01]  /*1600*/  IADD3 R58, P1, R59, R12, RZ ;  /* 0x0000000c3b3a7210 */ /* 0x000fe20007f3e0ff */
[----:B------:R0:W4:Y:S01]  /*1610*/  @P2 LDG.E.U8 R72, desc[UR16][R18.64] ;  /* 0x0000001012482981 */ /* 0x000122000c1e1100 */
[----:B------:R-:W-:-:S02]  /*1620*/  PRMT R17, RZ, 0x7610, R17 ;  /* 0x00007610ff117816 */ /* 0x000fc40000000011 */
[-C--:B------:R-:W-:Y:S01]  /*1630*/  LEA.HI.X.SX32 R59, R59, R9.reuse, 0x1, P1 ;  /* 0x000000093b3b7211 */ /* 0x080fe200008f0eff */
[----:B------:R-:W5:Y:S01]  /*1640*/  @P4 LDG.E.U8 R20, desc[UR16][R22.64] ;  /* 0x0000001016144981 */ /* 0x000f62000c1e1100 */
[----:B------:R-:W-:Y:S02]  /*1650*/  IADD3 R60, P0, R57, R12, RZ ;  /* 0x0000000c393c7210 */ /* 0x000fe40007f1e0ff */
[C---:B------:R-:W-:Y:S01]  /*1660*/  ISETP.GT.AND P4, PT, R7.reuse, 0x8, PT ;  /* 0x000000080700780c */ /* 0x040fe20003f84270 */
[----:B------:R1:W4:Y:S01]  /*1670*/  @P3 LDG.E.U8 R17, desc[UR16][R58.64] ;  /* 0x000000103a113981 */ /* 0x000322000c1e1100 */
[C---:B0-----:R-:W-:Y:S01]  /*1680*/  IMAD.SHL.U32 R18, R6.reuse, 0x8, RZ ;  /* 0x0000000806127824 */ /* 0x041fe200078e00ff */
[----:B------:R-:W-:Y:S01]  /*1690*/  ISETP.GT.AND P2, PT, R7, 0x6, PT ;  /* 0x000000060700780c */ /* 0x000fe20003f44270 */
[----:B------:R-:W-:Y:S01]  /*16a0*/  IMAD R21, R6, 0x7, RZ ;  /* 0x0000000706157824 */ /* 0x000fe200078e02ff */
[----:B------:R-:W-:Y:S02]  /*16b0*/  LEA.HI.X.SX32 R61, R57, R9, 0x1, P0 ;  /* 0x00000009393d7211 */ /* 0x000fe400000f0eff */
[----:B------:R-:W-:-:S02]  /*16c0*/  ISETP.GT.AND P3, PT, R7, 0x7, PT ;  /* 0x000000070700780c */ /* 0x000fc40003f64270 */
[-C--:B-1----:R-:W-:Y:S01]  /*16d0*/  IADD3 R58, P0, R18, R12.reuse, RZ ;  /* 0x0000000c123a7210 */ /* 0x082fe20007f1e0ff */
[----:B------:R-:W-:Y:S01]  /*16e0*/  IMAD R19, R6, 0x9, RZ ;  /* 0x0000000906137824 */ /* 0x000fe200078e02ff */
[----:B------:R-:W-:Y:S02]  /*16f0*/  PRMT R73, RZ, 0x7610, R73 ;  /* 0x00007610ff497816 */ /* 0x000fe40000000049 */
[CC--:B------:R-:W-:Y:S02]  /*1700*/  IADD3 R62, P1, R21.reuse, R12.reuse, RZ ;  /* 0x0000000c153e7210 */ /* 0x0c0fe40007f3e0ff */
[-C--:B------:R-:W-:Y:S02]  /*1710*/  LEA.HI.X.SX32 R59, R18, R9.reuse, 0x1, P0 ;  /* 0x00000009123b7211 */ /* 0x080fe400000f0eff */
[----:B------:R-:W-:Y:S02]  /*1720*/  PRMT R79, RZ, 0x7610, R79 ;  /* 0x00007610ff4f7816 */ /* 0x000fe4000000004f */
[----:B------:R-:W-:Y:S01]  /*1730*/  PRMT R93, RZ, 0x7610, R93 ;  /* 0x00007610ff5d7816 */ /* 0x000fe2000000005d */
[----:B------:R-:W5:Y:S01]  /*1740*/  @P4 LDG.E.U8 R73, desc[UR16][R58.64] ;  /* 0x000000103a494981 */ /* 0x000f62000c1e1100 */
[-C--:B------:R-:W-:Y:S01]  /*1750*/  LEA.HI.X.SX32 R63, R21, R9.reuse, 0x1, P1 ;  /* 0x00000009153f7211 */ /* 0x080fe200008f0eff */
[C---:B------:R-:W-:Y:S01]  /*1760*/  IMAD R21, R6.reuse, 0xb, RZ ;  /* 0x0000000b06157824 */ /* 0x040fe200078e02ff */
[----:B------:R-:W-:Y:S01]  /*1770*/  IADD3 R18, P0, R19, R12, RZ ;  /* 0x0000000c13127210 */ /* 0x000fe20007f1e0ff */
[----:B------:R-:W5:Y:S01]  /*1780*/  @P2 LDG.E.U8 R79, desc[UR16][R60.64] ;  /* 0x000000103c4f2981 */ /* 0x000f62000c1e1100 */
[C---:B------:R-:W-:Y:S01]  /*1790*/  ISETP.GT.AND P4, PT, R7.reuse, 0xb, PT ;  /* 0x0000000b0700780c */ /* 0x040fe20003f84270 */
[----:B------:R-:W-:Y:S01]  /*17a0*/  IMAD R23, R6, 0xa, RZ ;  /* 0x0000000a06177824 */ /* 0x000fe200078e02ff */
[----:B------:R-:W-:Y:S01]  /*17b0*/  ISETP.GT.AND P2, PT, R7, 0x9, PT ;  /* 0x000000090700780c */ /* 0x000fe20003f44270 */
[----:B------:R0:W5:Y:S01]  /*17c0*/  @P3 LDG.E.U8 R93, desc[UR16][R62.64] ;  /* 0x000000103e5d3981 */ /* 0x000162000c1e1100 */
[----:B------:R-:W-:-:S02]  /*17d0*/  LEA.HI.X.SX32 R19, R19, R9, 0x1, P0 ;  /* 0x0000000913137211 */ /* 0x000fc400000f0eff */
[----:B------:R-:W-:Y:S01]  /*17e0*/  ISETP.GT.AND P3, PT, R7, 0xa, PT ;  /* 0x0000000a0700780c */ /* 0x000fe20003f64270 */
[C---:B------:R-:W-:Y:S01]  /*17f0*/  IMAD R57, R6.reuse, 0xc, RZ ;  /* 0x0000000c06397824 */ /* 0x040fe200078e02ff */
[----:B------:R-:W-:Y:S02]  /*1800*/  PRMT R91, RZ, 0x7610, R91 ;  /* 0x00007610ff5b7816 */ /* 0x000fe4000000005b */
[-C--:B0-----:R-:W-:Y:S02]  /*1810*/  IADD3 R62, P0, R21, R12.reuse, RZ ;  /* 0x0000000c153e7210 */ /* 0x081fe40007f1e0ff */
[-C--:B------:R-:W-:Y:S02]  /*1820*/  IADD3 R22, P1, R23, R12.reuse, RZ ;  /* 0x0000000c17167210 */ /* 0x080fe40007f3e0ff */
[-C--:B------:R-:W-:Y:S02]  /*1830*/  LEA.HI.X.SX32 R63, R21, R9.reuse, 0x1, P0 ;  /* 0x00000009153f7211 */ /* 0x080fe400000f0eff */
[----:B------:R-:W-:Y:S01]  /*1840*/  PRMT R92, RZ, 0x7610, R92 ;  /* 0x00007610ff5c7816 */ /* 0x000fe2000000005c */
[C---:B------:R-:W-:Y:S01]  /*1850*/  IMAD R59, R6.reuse, 0xd, RZ ;  /* 0x0000000d063b7824 */ /* 0x040fe200078e02ff */
[----:B------:R-:W-:Y:S01]  /*1860*/  PRMT R78, RZ, 0x7610, R78 ;  /* 0x00007610ff4e7816 */ /* 0x000fe2000000004e */
[----:B------:R-:W5:Y:S01]  /*1870*/  @P4 LDG.E.U8 R91, desc[UR16][R62.64] ;  /* 0x000000103e5b4981 */ /* 0x000f62000c1e1100 */
[----:B------:R-:W-:Y:S01]  /*1880*/  LEA.HI.X.SX32 R23, R23, R9, 0x1, P1 ;  /* 0x0000000917177211 */ /* 0x000fe200008f0eff */
[----:B------:R-:W-:Y:S01]  /*1890*/  IMAD R21, R6, 0xe, RZ ;  /* 0x0000000e06157824 */ /* 0x000fe200078e02ff */
[----:B------:R-:W-:Y:S01]  /*18a0*/  IADD3 R60, P0, R57, R12, RZ ;  /* 0x0000000c393c7210 */ /* 0x000fe20007f1e0ff */
[----:B------:R0:W5:Y:S01]  /*18b0*/  @P2 LDG.E.U8 R92, desc[UR16][R18.64] ;  /* 0x00000010125c2981 */ /* 0x000162000c1e1100 */
[----:B------:R-:W-:-:S02]  /*18c0*/  ISETP.GT.AND P4, PT, R7, 0xe, PT ;  /* 0x0000000e0700780c */ /* 0x000fc40003f84270 */
[-C--:B------:R-:W-:Y:S01]  /*18d0*/  LEA.HI.X.SX32 R61, R57, R9.reuse, 0x1, P0 ;  /* 0x00000009393d7211 */ /* 0x080fe200000f0eff */
[----:B------:R1:W5:Y:S01]  /*18e0*/  @P3 LDG.E.U8 R78, desc[UR16][R22.64] ;  /* 0x00000010164e3981 */ /* 0x000362000c1e1100 */
[C---:B------:R-:W-:Y:S02]  /*18f0*/  ISETP.GT.AND P2, PT, R7.reuse, 0xc, PT ;  /* 0x0000000c0700780c */ /* 0x040fe40003f44270 */
[----:B------:R-:W-:Y:S02]  /*1900*/  ISETP.GT.AND P3, PT, R7, 0xd, PT ;  /* 0x0000000d0700780c */ /* 0x000fe40003f64270 */
[-C--:B------:R-:W-:Y:S02]  /*1910*/  IADD3 R58, P0, R21, R12.reuse, RZ ;  /* 0x0000000c153a7210 */ /* 0x080fe40007f1e0ff */
[C---:B0-----:R-:W-:Y:S02]  /*1920*/  IADD3 R18, P1, R59.reuse, R12, RZ ;  /* 0x0000000c3b127210 */ /* 0x041fe40007f3e0ff */
[----:B------:R-:W-:Y:S01]  /*1930*/  PRMT R69, RZ, 0x7610, R69 ;  /* 0x00007610ff457816 */ /* 0x000fe20000000045 */
[----:B-1----:R-:W-:Y:S01]  /*1940*/  IMAD R23, R6, 0xf, RZ ;  /* 0x0000000f06177824 */ /* 0x002fe200078e02ff */
[----:B------:R-:W-:-:S02]  /*1950*/  LEA.HI.X.SX32 R19, R59, R9, 0x1, P1 ;  /* 0x000000093b137211 */ /* 0x000fc400008f0eff */
[-C--:B------:R-:W-:Y:S02]  /*1960*/  LEA.HI.X.SX32 R59, R21, R9.reuse, 0x1, P0 ;  /* 0x00000009153b7211 */ /* 0x080fe400000f0eff */
[----:B------:R-:W-:Y:S02]  /*1970*/  PRMT R68, RZ, 0x7610, R68 ;  /* 0x00007610ff447816 */ /* 0x000fe40000000044 */
[----:B------:R-:W-:Y:S01]  /*1980*/  PRMT R90, RZ, 0x7610, R90 ;  /* 0x00007610ff5a7816 */ /* 0x000fe2000000005a */
[----:B------:R0:W5:Y:S01]  /*1990*/  @P4 LDG.E.U8 R69, desc[UR16][R58.64] ;  /* 0x000000103a454981 */ /* 0x000162000c1e1100 */
[----:B------:R-:W-:Y:S01]  /*19a0*/  IADD3 R22, P0, R23, R12, RZ ;  /* 0x0000000c17167210 */ /* 0x000fe20007f1e0ff */
[C---:B------:R-:W-:Y:S01]  /*19b0*/  IMAD R21, R6.reuse, 0x11, RZ ;  /* 0x0000001106157824 */ /* 0x040fe200078e02ff */
[----:B------:R-:W-:Y:S01]  /*19c0*/  ISETP.GT.AND P4, PT, R7, 0x11, PT ;  /* 0x000000110700780c */ /* 0x000fe20003f84270 */
[----:B------:R-:W5:Y:S01]  /*19d0*/  @P2 LDG.E.U8 R68, desc[UR16][R60.64] ;  /* 0x000000103c442981 */ /* 0x000f62000c1e1100 */
[----:B------:R-:W-:Y:S01]  /*19e0*/  IMAD.SHL.U32 R57, R6, 0x10, RZ ;  /* 0x0000001006397824 */ /* 0x000fe200078e00ff */
[----:B------:R-:W-:-:S02]  /*19f0*/  LEA.HI.X.SX32 R23, R23, R9, 0x1, P0 ;  /* 0x0000000917177211 */ /* 0x000fc400000f0eff */
[----:B------:R1:W5:Y:S01]  /*1a00*/  @P3 LDG.E.U8 R90, desc[UR16][R18.64] ;  /* 0x00000010125a3981 */ /* 0x000362000c1e1100 */
[C---:B------:R-:W-:Y:S02]  /*1a10*/  ISETP.GT.AND P2, PT, R7.reuse, 0xf, PT ;  /* 0x0000000f0700780c */ /* 0x040fe40003f44270 */
[----:B------:R-:W-:Y:S01]  /*1a20*/  ISETP.GT.AND P3, PT, R7, 0x10, PT ;  /* 0x000000100700780c */ /* 0x000fe20003f64270 */
[C---:B0-----:R-:W-:Y:S01]  /*1a30*/  IMAD R59, R6.reuse, 0x12, RZ ;  /* 0x00000012063b7824 */ /* 0x041fe200078e02ff */
[----:B------:R-:W-:Y:S02]  /*1a40*/  PRMT R88, RZ, 0x7610, R88 ;  /* 0x00007610ff587816 */ /* 0x000fe40000000058 */
[-C--:B-1----:R-:W-:Y:S02]  /*1a50*/  IADD3 R18, P0, R21, R12.reuse, RZ ;  /* 0x0000000c15127210 */ /* 0x082fe40007f1e0ff */
[----:B------:R-:W-:Y:S02]  /*1a60*/  IADD3 R60, P1, R57, R12, RZ ;  /* 0x0000000c393c7210 */ /* 0x000fe40007f3e0ff */
[----:B------:R-:W-:Y:S01]  /*1a70*/  LEA.HI.X.SX32 R19, R21, R9, 0x1, P0 ;  /* 0x0000000915137211 */ /* 0x000fe200000f0eff */
[----:B------:R-:W-:Y:S01]  /*1a80*/  IMAD R21, R6, 0x14, RZ ;  /* 0x0000001406157824 */ /* 0x000fe200078e02ff */
[----:B------:R-:W-:-:S02]  /*1a90*/  PRMT R89, RZ, 0x7610, R89 ;  /* 0x00007610ff597816 */ /* 0x000fc40000000059 */
[----:B------:R-:W-:Y:S01]  /*1aa0*/  PRMT R77, RZ, 0x7610, R77 ;  /* 0x00007610ff4d7816 */ /* 0x000fe2000000004d */
[----:B------:R0:W5:Y:S01]  /*1ab0*/  @P4 LDG.E.U8 R88, desc[UR16][R18.64] ;  /* 0x0000001012584981 */ /* 0x000162000c1e1100 */
[-C--:B------:R-:W-:Y:S02]  /*1ac0*/  LEA.HI.X.SX32 R61, R57, R9.reuse, 0x1, P1 ;  /* 0x00000009393d7211 */ /* 0x080fe400008f0eff */
[-C--:B------:R-:W-:Y:S01]  /*1ad0*/  IADD3 R58, P0, R59, R12.reuse, RZ ;  /* 0x0000000c3b3a7210 */ /* 0x080fe20007f1e0ff */
[----:B------:R1:W5:Y:S01]  /*1ae0*/  @P2 LDG.E.U8 R89, desc[UR16][R22.64] ;  /* 0x0000001016592981 */ /* 0x000362000c1e1100 */
[----:B------:R-:W-:Y:S01]  /*1af0*/  ISETP.GT.AND P4, PT, R7, 0x14, PT ;  /* 0x000000140700780c */ /* 0x000fe20003f84270 */
[----:B------:R-:W-:Y:S01]  /*1b00*/  IMAD R57, R6, 0x13, RZ ;  /* 0x0000001306397824 */ /* 0x000fe200078e02ff */
[----:B------:R-:W-:Y:S01]  /*1b10*/  LEA.HI.X.SX32 R59, R59, R9, 0x1, P0 ;  /* 0x000000093b3b7211 */ /* 0x000fe200000f0eff */
[----:B------:R1:W5:Y:S01]  /*1b20*/  @P3 LDG.E.U8 R77, desc[UR16][R60.64] ;  /* 0x000000103c4d3981 */ /* 0x000362000c1e1100 */
[----:B------:R-:W-:-:S02]  /*1b30*/  IADD3 R62, P0, R21, R12, RZ ;  /* 0x0000000c153e7210 */ /* 0x000fc40007f1e0ff */
[C---:B------:R-:W-:Y:S02]  /*1b40*/  ISETP.GT.AND P2, PT, R7.reuse, 0x12, PT ;  /* 0x000000120700780c */ /* 0x040fe40003f44270 */
[----:B------:R-:W-:Y:S02]  /*1b50*/  ISETP.GT.AND P3, PT, R7, 0x13, PT ;  /* 0x000000130700780c */ /* 0x000fe40003f64270 */
[----:B0-----:R-:W-:Y:S02]  /*1b60*/  PRMT R18, RZ, 0x7610, R18 ;  /* 0x00007610ff127816 */ /* 0x001fe40000000012 */
[-C--:B------:R-:W-:Y:S01]  /*1b70*/  LEA.HI.X.SX32 R63, R21, R9.reuse, 0x1, P0 ;  /* 0x00000009153f7211 */ /* 0x080fe200000f0eff */
[C---:B------:R-:W-:Y:S01]  /*1b80*/  IMAD R21, R6.reuse, 0x15, RZ ;  /* 0x0000001506157824 */ /* 0x040fe200078e02ff */
[C---:B-1----:R-:W-:Y:S02]  /*1b90*/  IADD3 R22, P1, R57.reuse, R12, RZ ;  /* 0x0000000c39167210 */ /* 0x042fe40007f3e0ff */
[----:B------:R-:W-:Y:S01]  /*1ba0*/  PRMT R76, RZ, 0x7610, R76 ;  /* 0x00007610ff4c7816 */ /* 0x000fe2000000004c */
[----:B------:R0:W5:Y:S01]  /*1bb0*/  @P4 LDG.E.U8 R18, desc[UR16][R62.64] ;  /* 0x000000103e124981 */ /* 0x000162000c1e1100 */
[----:B------:R-:W-:Y:S01]  /*1bc0*/  PRMT R87, RZ, 0x7610, R87 ;  /* 0x00007610ff577816 */ /* 0x000fe20000000057 */
[----:B------:R-:W-:Y:S01]  /*1bd0*/  IMAD R19, R6, 0x17, RZ ;  /* 0x0000001706137824 */ /* 0x000fe200078e02ff */
[----:B------:R-:W-:-:S02]  /*1be0*/  LEA.HI.X.SX32 R23, R57, R9, 0x1, P1 ;  /* 0x0000000939177211 */ /* 0x000fc400008f0eff */
[----:B------:R-:W-:Y:S01]  /*1bf0*/  IADD3 R60, P0, R21, R12, RZ ;  /* 0x0000000c153c7210 */ /* 0x000fe20007f1e0ff */
[----:B------:R-:W5:Y:S01]  /*1c00*/  @P2 LDG.E.U8 R76, desc[UR16][R58.64] ;  /* 0x000000103a4c2981 */ /* 0x000f62000c1e1100 */
[----:B------:R-:W-:Y:S01]  /*1c10*/  ISETP.GT.AND P4, PT, R7, 0x17, PT ;  /* 0x000000170700780c */ /* 0x000fe20003f84270 */
[C---:B------:R-:W-:Y:S01]  /*1c20*/  IMAD R57, R6.reuse, 0x16, RZ ;  /* 0x0000001606397824 */ /* 0x040fe200078e02ff */
[----:B------:R-:W-:Y:S01]  /*1c30*/  LEA.HI.X.SX32 R61, R21, R9, 0x1, P0 ;  /* 0x00000009153d7211 */ /* 0x000fe200000f0eff */
[----:B------:R1:W5:Y:S01]  /*1c40*/  @P3 LDG.E.U8 R87, desc[UR16][R22.64] ;  /* 0x0000001016573981 */ /* 0x000362000c1e1100 */
[C---:B------:R-:W-:Y:S02]  /*1c50*/  ISETP.GT.AND P2, PT, R7.reuse, 0x15, PT ;  /* 0x000000150700780c */ /* 0x040fe40003f44270 */
[----:B------:R-:W-:Y:S01]  /*1c60*/  ISETP.GT.AND P3, PT, R7, 0x16, PT ;  /* 0x000000160700780c */ /* 0x000fe20003f64270 */
[----:B0-----:R-:W-:Y:S01]  /*1c70*/  IMAD R63, R6, 0x18, RZ ;  /* 0x00000018063f7824 */ /* 0x001fe200078e02ff */
[----:B------:R-:W-:-:S02]  /*1c80*/  PRMT R85, RZ, 0x7610, R85 ;  /* 0x00007610ff557816 */ /* 0x000fc40000000055 */
[-C--:B-1----:R-:W-:Y:S02]  /*1c90*/  IADD3 R22, P0, R19, R12.reuse, RZ ;  /* 0x0000000c13167210 */ /* 0x082fe40007f1e0ff */
[-C--:B------:R-:W-:Y:S02]  /*1ca0*/  IADD3 R58, P1, R57, R12.reuse, RZ ;  /* 0x0000000c393a7210 */ /* 0x080fe40007f3e0ff */
[-C--:B------:R-:W-:Y:S02]  /*1cb0*/  LEA.HI.X.SX32 R23, R19, R9.reuse, 0x1, P0 ;  /* 0x0000000913177211 */ /* 0x080fe400000f0eff */
[----:B------:R-:W-:Y:S02]  /*1cc0*/  PRMT R86, RZ, 0x7610, R86 ;  /* 0x00007610ff567816 */ /* 0x000fe40000000056 */
[----:B------:R-:W-:Y:S01]  /*1cd0*/  PRMT R21, RZ, 0x7610, R21 ;  /* 0x00007610ff157816 */ /* 0x000fe20000000015 */
[----:B------:R0:W5:Y:S01]  /*1ce0*/  @P4 LDG.E.U8 R85, desc[UR16][R22.64] ;  /* 0x0000001016554981 */ /* 0x000162000c1e1100 */
[-C--:B------:R-:W-:Y:S01]  /*1cf0*/  LEA.HI.X.SX32 R59, R57, R9.reuse, 0x1, P1 ;  /* 0x00000009393b7211 */ /* 0x080fe200008f0eff */
[C---:B------:R-:W-:Y:S01]  /*1d00*/  IMAD R19, R6.reuse, 0x1a, RZ ;  /* 0x0000001a06137824 */ /* 0x040fe200078e02ff */
[----:B------:R-:W-:Y:S01]  /*1d10*/  IADD3 R62, P0, R63, R12, RZ ;  /* 0x0000000c3f3e7210 */ /* 0x000fe20007f1e0ff */
[----:B------:R-:W5:Y:S01]  /*1d20*/  @P2 LDG.E.U8 R86, desc[UR16][R60.64] ;  /* 0x000000103c562981 */ /* 0x000f62000c1e1100 */
[----:B------:R-:W-:Y:S01]  /*1d30*/  ISETP.GT.AND P4, PT, R7, 0x1a, PT ;  /* 0x0000001a0700780c */ /* 0x000fe20003f84270 */
[----:B------:R-:W-:Y:S01]  /*1d40*/  IMAD R57, R6, 0x19, RZ ;  /* 0x0000001906397824 */ /* 0x000fe200078e02ff */
[----:B------:R-:W-:Y:S01]  /*1d50*/  LEA.HI.X.SX32 R63, R63, R9, 0x1, P0 ;  /* 0x000000093f3f7211 */ /* 0x000fe200000f0eff */
[----:B------:R1:W5:Y:S01]  /*1d60*/  @P3 LDG.E.U8 R21, desc[UR16][R58.64] ;  /* 0x000000103a153981 */ /* 0x000362000c1e1100 */
[----:B------:R-:W-:-:S02]  /*1d70*/  ISETP.GT.AND P2, PT, R7, 0x18, PT ;  /* 0x000000180700780c */ /* 0x000fc40003f44270 */
[----:B------:R-:W-:Y:S01]  /*1d80*/  ISETP.GT.AND P3, PT, R7, 0x19, PT ;  /* 0x000000190700780c */ /* 0x000fe20003f64270 */
[----:B0-----:R-:W-:Y:S01]  /*1d90*/  IMAD R23, R6, 0x1b, RZ ;  /* 0x0000001b06177824 */ /* 0x001fe200078e02ff */
[----:B------:R-:W-:Y:S02]  /*1da0*/  PRMT R80, RZ, 0x7610, R80 ;  /* 0x00007610ff507816 */ /* 0x000fe40000000050 */
[-C--:B-1----:R-:W-:Y:S02]  /*1db0*/  IADD3 R58, P0, R19, R12.reuse, RZ ;  /* 0x0000000c133a7210 */ /* 0x082fe40007f1e0ff */
[----:B------:R-:W-:Y:S02]  /*1dc0*/  IADD3 R60, P1, R57, R12, RZ ;  /* 0x0000000c393c7210 */ /* 0x000fe40007f3e0ff */
[----:B------:R-:W-:Y:S02]  /*1dd0*/  LEA.HI.X.SX32 R59, R19, R9, 0x1, P0 ;  /* 0x00000009133b7211 */ /* 0x000fe400000f0eff */
[----:B------:R-:W-:-:S02]  /*1de0*/  PRMT R75, RZ, 0x7610, R75 ;  /* 0x00007610ff4b7816 */ /* 0x000fc4000000004b */
[----:B------:R-:W-:Y:S01]  /*1df0*/  PRMT R84, RZ, 0x7610, R84 ;  /* 0x00007610ff547816 */ /* 0x000fe20000000054 */
[----:B------:R-:W5:Y:S01]  /*1e00*/  @P4 LDG.E.U8 R80, desc[UR16][R58.64] ;  /* 0x000000103a504981 */ /* 0x000f62000c1e1100 */
        /* <DEDUP_REMOVED lines=9> */
[----:B------:R-:W-:Y:S02]  /*1ea0*/  ISETP.GT.AND P3, PT, R7, 0x1c, PT ;  /* 0x0000001c0700780c */ /* 0x000fe40003f64270 */
[----:B------:R-:W-:Y:S02]  /*1eb0*/  PRMT R82, RZ, 0x7610, R82 ;  /* 0x00007610ff527816 */ /* 0x000fe40000000052 */
[-C--:B0-----:R-:W-:Y:S02]  /*1ec0*/  IADD3 R60, P0, R19, R12.reuse, RZ ;  /* 0x0000000c133c7210 */ /* 0x081fe40007f1e0ff */
[----:B------:R-:W-:Y:S02]  /*1ed0*/  IADD3 R62, P1, R57, R12, RZ ;  /* 0x0000000c393e7210 */ /* 0x000fe40007f3e0ff */
[----:B------:R-:W-:Y:S02]  /*1ee0*/  LEA.HI.X.SX32 R61, R19, R9, 0x1, P0 ;  /* 0x00000009133d7211 */ /* 0x000fe400000f0eff */
[----:B------:R-:W-:-:S02]  /*1ef0*/  PRMT R83, RZ, 0x7610, R83 ;  /* 0x00007610ff537816 */ /* 0x000fc40000000053 */
[----:B------:R-:W-:Y:S01]  /*1f00*/  LEA.HI.X.SX32 R63, R57, R9, 0x1, P1 ;  /* 0x00000009393f7211 */ /* 0x000fe200008f0eff */
[----:B------:R-:W5:Y:S01]  /*1f10*/  @P4 LDG.E.U8 R82, desc[UR16][R60.64] ;  /* 0x000000103c524981 */ /* 0x000f62000c1e1100 */
[----:B------:R-:W-:Y:S01]  /*1f20*/  PRMT R65, RZ, 0x7610, R65 ;  /* 0x00007610ff417816 */ /* 0x000fe20000000041 */
[C---:B------:R-:W-:Y:S01]  /*1f30*/  IMAD R57, R6.reuse, 0x1f, RZ ;  /* 0x0000001f06397824 */ /* 0x040fe200078e02ff */
[C---:B------:R-:W-:Y:S01]  /*1f40*/  ISETP.GT.AND P4, PT, R7.reuse, 0x1f, PT ;  /* 0x0000001f0700780c */ /* 0x040fe20003f84270 */
[----:B------:R0:W5:Y:S01]  /*1f50*/  @P2 LDG.E.U8 R83, desc[UR16][R22.64] ;  /* 0x0000001016532981 */ /* 0x000162000c1e1100 */
[C---:B------:R-:W-:Y:S01]  /*1f60*/  ISETP.GT.AND P1, PT, R7.reuse, RZ, PT ;  /* 0x000000ff0700720c */ /* 0x040fe20003f24270 */
[----:B------:R-:W-:Y:S02]  /*1f70*/  IMAD R19, R6, 0x1e, RZ ;  /* 0x0000001e06137824 */ /* 0x000fe400078e02ff */
[----:B------:R-:W5:Y:S01]  /*1f80*/  @P3 LDG.E.U8 R65, desc[UR16][R62.64] ;  /* 0x000000103e413981 */ /* 0x000f62000c1e1100 */
[----:B------:R-:W-:-:S02]  /*1f90*/  ISETP.GT.AND P3, PT, R7, 0x1e, PT ;  /* 0x0000001e0700780c */ /* 0x000fc40003f64270 */
[----:B------:R-:W-:Y:S02]  /*1fa0*/  PRMT R81, RZ, 0x7610, R81 ;  /* 0x00007610ff517816 */ /* 0x000fe40000000051 */
[-C--:B0-----:R-:W-:Y:S02]  /*1fb0*/  IADD3 R22, P2, R57, R12.reuse, RZ ;  /* 0x0000000c39167210 */ /* 0x081fe40007f5e0ff */
[----:B------:R-:W-:Y:S02]  /*1fc0*/  IADD3 R58, P0, R19, R12, RZ ;  /* 0x0000000c133a7210 */ /* 0x000fe40007f1e0ff */
[-C--:B------:R-:W-:Y:S02]  /*1fd0*/  LEA.HI.X.SX32 R23, R57, R9.reuse, 0x1, P2 ;  /* 0x0000000939177211 */ /* 0x080fe400010f0eff */
[----:B------:R-:W-:Y:S02]  /*1fe0*/  LEA.HI.X.SX32 R59, R19, R9, 0x1, P0 ;  /* 0x00000009133b7211 */ /* 0x000fe400000f0eff */
[----:B------:R-:W-:Y:S01]  /*1ff0*/  PRMT R19, RZ, 0x7610, R19 ;  /* 0x00007610ff137816 */ /* 0x000fe20000000013 */
[----:B------:R0:W5:Y:S01]  /*2000*/  @P4 LDG.E.U8 R81, desc[UR16][R22.64] ;  /* 0x0000001016514981 */ /* 0x000162000c1e1100 */
[----:B------:R-:W-:-:S02]  /*2010*/  PRMT R74, RZ, 0x7610, R74 ;  /* 0x00007610ff4a7816 */ /* 0x000fc4000000004a */
[----:B------:R-:W-:Y:S02]  /*2020*/  LOP3.LUT R66, R0, 0x1f, RZ, 0xc0, !PT ;  /* 0x0000001f00427812 */ /* 0x000fe400078ec0ff */
[----:B------:R-:W5:Y:S01]  /*2030*/  @P3 LDG.E.U8 R19, desc[UR16][R58.64] ;  /* 0x000000103a133981 */ /* 0x000f62000c1e1100 */
[----:B0-----:R-:W-:Y:S02]  /*2040*/  @P1 IMAD.MOV.U32 R22, RZ, RZ, R12 ;  /* 0x000000ffff161224 */ /* 0x001fe400078e000c */
[----:B------:R-:W-:-:S05]  /*2050*/  @P1 IMAD.MOV.U32 R23, RZ, RZ, R9 ;  /* 0x000000ffff171224 */ /* 0x000fca00078e0009 */
[----:B------:R0:W5:Y:S01]  /*2060*/  @P1 LDG.E.U8 R74, desc[UR16][R22.64] ;  /* 0x00000010164a1981 */ /* 0x000162000c1e1100 */
[----:B------:R-:W-:Y:S02]  /*2070*/  ISETP.GE.AND P0, PT, R66, R7, PT ;  /* 0x000000074200720c */ /* 0x000fe40003f06270 */
[----:B------:R-:W-:-:S04]  /*2080*/  IADD3 R66, P1, R5, UR27, RZ ;  /* 0x0000001b05427c10 */ /* 0x000fc8000ff3e0ff */
[----:B------:R-:W-:Y:S02]  /*2090*/  IADD3.X R67, R3, UR28, RZ, P1, !PT ;  /* 0x0000001c03437c10 */ /* 0x000fe40008ffe4ff */
[----:B------:R-:W-:-:S04]  /*20a0*/  IADD3 R62, P1, R5, UR25, RZ ;  /* 0x00000019053e7c10 */ /* 0x000fc8000ff3e0ff */
[----:B------:R-:W-:Y:S02]  /*20b0*/  IADD3.X R63, R3, UR26, RZ, P1, !PT ;  /* 0x0000001a033f7c10 */ /* 0x000fe40008ffe4ff */
[C---:B0-----:R-:W-:Y:S02]  /*20c0*/  IADD3 R22, P1, R5.reuse, UR23, RZ ;  /* 0x0000001705167c10 */ /* 0x041fe4000ff3e0ff */
[----:B------:R-:W-:Y:S02]  /*20d0*/  PRMT R61, RZ, 0x7610, R61 ;  /* 0x00007610ff3d7816 */ /* 0x000fe4000000003d */
[----:B------:R-:W-:Y:S02]  /*20e0*/  IADD3 RZ, P2, R5, R14, RZ ;  /* 0x0000000e05ff7210 */ /* 0x000fe40007f5e0ff */
[----:B------:R-:W-:Y:S01]  /*20f0*/  IADD3.X R23, R3, UR24, RZ, P1, !PT ;  /* 0x0000001803177c10 */ /* 0x000fe20008ffe4ff */
[----:B------:R-:W-:Y:S01]  /*2100*/  BAR.SYNC.DEFER_BLOCKING 0x0 ;  /* 0x0000000000007b1d */ /* 0x000fe20000010000 */
[----:B------:R-:W-:Y:S01]  /*2110*/  PRMT R57, RZ, 0x7610, R57 ;  /* 0x00007610ff397816 */ /* 0x000fe20000000039 */
[----:B------:R-:W-:-:S02]  /*2120*/  IMAD.IADD R70, R5, 0x1, R14 ;  /* 0x0000000105467824 */ /* 0x000fc400078e020e */
[----:B------:R-:W-:Y:S01]  /*2130*/  IMAD.X R71, R3, 0x1, R10, P2 ;  /* 0x0000000103477824 */ /* 0x000fe200010e060a */
[----:B------:R-:W-:Y:S02]  /*2140*/  PRMT R59, RZ, 0x7610, R59 ;  /* 0x00007610ff3b7816 */ /* 0x000fe4000000003b */
[----:B------:R-:W-:Y:S02]  /*2150*/  PRMT R60, RZ, 0x7610, R60 ;  /* 0x00007610ff3c7816 */ /* 0x000fe4000000003c */
[----:B------:R-:W-:Y:S01]  /*2160*/  PRMT R58, RZ, 0x7610, R58 ;  /* 0x00007610ff3a7816 */ /* 0x000fe2000000003a */
[----:B------:R0:W5:Y:S04]  /*2170*/  @!P0 LDG.E.U8 R61, desc[UR16][R22.64] ;  /* 0x00000010163d8981 */ /* 0x000168000c1e1100 */
[----:B------:R1:W5:Y:S04]  /*2180*/  @!P0 LDG.E.U8 R57, desc[UR16][R70.64] ;  /* 0x0000001046398981 */ /* 0x000368000c1e1100 */
[----:B------:R2:W5:Y:S01]  /*2190*/  @!P0 LDG.E.U8 R59, desc[UR16][R66.64] ;  /* 0x00000010423b8981 */ /* 0x000562000c1e1100 */
[----:B0-----:R-:W-:-:S02]  /*21a0*/  IADD3 R22, P1, R5, UR21, RZ ;  /* 0x0000001505167c10 */ /* 0x001fc4000ff3e0ff */
[----:B---3--:R-:W-:Y:S01]  /*21b0*/  LOP3.LUT R16, R16, 0xffff, RZ, 0xc0, !PT ;  /* 0x0000ffff10107812 */ /* 0x008fe200078ec0ff */
[----:B------:R0:W3:Y:S01]  /*21c0*/  @!P0 LDG.E.U8 R58, desc[UR16][R62.64] ;  /* 0x000000103e3a8981 */ /* 0x0000e2000c1e1100 */
[----:B------:R-:W-:Y:S02]  /*21d0*/  IADD3.X R23, R3, UR22, RZ, P1, !PT ;  /* 0x0000001603177c10 */ /* 0x000fe40008ffe4ff */
[----:B-1----:R-:W-:Y:S02]  /*21e0*/  IADD3 R70, P1, R5, UR19, RZ ;  /* 0x0000001305467c10 */ /* 0x002fe4000ff3e0ff */
[----:B--2---:R-:W-:Y:S01]  /*21f0*/  LOP3.LUT R64, R64, 0xffff, RZ, 0xc0, !PT ;  /* 0x0000ffff40407812 */ /* 0x004fe200078ec0ff */
[----:B------:R1:W2:Y:S01]  /*2200*/  @!P0 LDG.E.U8 R60, desc[UR16][R22.64] ;  /* 0x00000010163c8981 */ /* 0x0002a2000c1e1100 */
[----:B------:R-:W-:Y:S02]  /*2210*/  IADD3.X R71, R3, UR20, RZ, P1, !PT ;  /* 0x0000001403477c10 */ /* 0x000fe40008ffe4ff */
[----:B------:R-:W-:-:S02]  /*2220*/  IADD3 R66, P1, R5, R8, RZ ;  /* 0x0000000805427210 */ /* 0x000fc40007f3e0ff */
[----:B0-----:R-:W-:-:S03]  /*2230*/  PRMT R63, RZ, 0x7610, R63 ;  /* 0x00007610ff3f7816 */ /* 0x001fc6000000003f */
[----:B------:R-:W-:Y:S01]  /*2240*/  IMAD.X R67, R3, 0x1, R4, P1 ;  /* 0x0000000103437824 */ /* 0x000fe200008e0604 */
[----:B-1----:R-:W-:Y:S02]  /*2250*/  IADD3 R22, P1, R5, UR29, RZ ;  /* 0x0000001d05167c10 */ /* 0x002fe4000ff3e0ff */
[----:B------:R-:W3:Y:S01]  /*2260*/  @!P0 LDG.E.U8 R63, desc[UR16][R70.64] ;  /* 0x00000010463f8981 */ /* 0x000ee2000c1e1100 */
[----:B------:R-:W-:Y:S02]  /*2270*/  PRMT R16, R16, 0x3340, R64 ;  /* 0x0000334010107816 */ /* 0x000fe40000000040 */
[----:B------:R-:W-:Y:S02]  /*2280*/  PRMT R62, RZ, 0x7610, R62 ;  /* 0x00007610ff3e7816 */ /* 0x000fe4000000003e */
[----:B------:R-:W-:Y:S02]  /*2290*/  PRMT R64, RZ, 0x7610, R64 ;  /* 0x00007610ff407816 */ /* 0x000fe40000000040 */
[----:B------:R-:W-:-:S02]  /*22a0*/  IADD3.X R23, R3, UR30, RZ, P1, !PT ;  /* 0x0000001e03177c10 */ /* 0x000fc40008ffe4ff */
[----:B------:R0:W2:Y:S04]  /*22b0*/  @!P0 LDG.E.U8 R62, desc[UR16][R66.64] ;  /* 0x00000010423e8981 */ /* 0x0000a8000c1e1100 */
[----:B------:R1:W2:Y:S01]  /*22c0*/  @!P0 LDG.E.U8 R64, desc[UR16][R22.64] ;  /* 0x0000001016408981 */ /* 0x0002a2000c1e1100 */
[----:B----4-:R-:W-:Y:S02]  /*22d0*/  LOP3.LUT R17, R17, 0xffff, RZ, 0xc0, !PT ;  /* 0x0000ffff11117812 */ /* 0x010fe400078ec0ff */
[----:B-----5:R-:W-:Y:S02]  /*22e0*/  LOP3.LUT R20, R20, 0xffff, RZ, 0xc0, !PT ;  /* 0x0000ffff14147812 */ /* 0x020fe400078ec0ff */
[----:B------:R-:W-:Y:S02]  /*22f0*/  LOP3.LUT R79, R79, 0xffff, RZ, 0xc0, !PT ;  /* 0x0000ffff4f4f7812 */ /* 0x000fe400078ec0ff */
[----:B0-----:R-:W-:-:S02]  /*2300*/  LOP3.LUT R66, R93, 0xffff, RZ, 0xc0, !PT ;  /* 0x0000ffff5d427812 */ /* 0x001fc400078ec0ff */
[----:B------:R-:W-:Y:S02]  /*2310*/  PRMT R20, R17, 0x3340, R20 ;  /* 0x0000334011147816 */ /* 0x000fe40000000014 */
[----:B------:R-:W-:Y:S02]  /*2320*/  PRMT R17, R79, 0x3340, R66 ;  /* 0x000033404f117816 */ /* 0x000fe40000000042 */
[----:B------:R-:W-:Y:S02]  /*2330*/  LOP3.LUT R73, R73, 0xffff, RZ, 0xc0, !PT ;  /* 0x0000ffff49497812 */ /* 0x000fe400078ec0ff */
[----:B------:R-:W-:Y:S02]  /*2340*/  LOP3.LUT R91, R91, 0xffff, RZ, 0xc0, !PT ;  /* 0x0000ffff5b5b7812 */ /* 0x000fe400078ec0ff */
[----:B------:R-:W-:Y:S02]  /*2350*/  LOP3.LUT R92, R92, 0xffff, RZ, 0xc0, !PT ;  /* 0x0000ffff5c5c7812 */ /* 0x000fe400078ec0ff */
[----:B------:R-:W-:-:S02]  /*2360*/  LOP3.LUT R78, R78, 0xffff, RZ, 0xc0, !PT ;  /* 0x0000ffff4e4e7812 */ /* 0x000fc400078ec0ff */
[----:B-1----:R-:W-:Y:S02]  /*2370*/  PRMT R22, R73, 0x3340, R92 ;  /* 0x0000334049167816 */ /* 0x002fe4000000005c */
[----:B------:R-:W-:Y:S02]  /*2380*/  LOP3.LUT R69, R69, 0xffff, RZ, 0xc0, !PT ;  /* 0x0000ffff45457812 */ /* 0x000fe400078ec0ff */
[----:B------:R-:W-:Y:S02]  /*2390*/  LOP3.LUT R66, R68, 0xffff, RZ, 0xc0, !PT ;  /* 0x0000ffff44427812 */ /* 0x000fe400078ec0ff */
[----:B------:R-:W-:-:S04]  /*23a0*/  LOP3.LUT R67, R90, 0xffff, RZ, 0xc0, !PT ;  /* 0x0000ffff5a437812 */ /* 0x000fc800078ec0ff */
[----:B------:R-:W-:Y:S02]  /*23b0*/  PRMT R66, R66, 0x3340, R67 ;  /* 0x0000334042427816 */ /* 0x000fe40000000043 */
[----:B------:R-:W-:Y:S02]  /*23c0*/  PRMT R23, R78, 0x3340, R91 ;  /* 0x000033404e177816 */ /* 0x000fe4000000005b */
[----:B------:R-:W-:-:S04]  /*23d0*/  LOP3.LUT R68, R89, 0xffff, RZ, 0xc0, !PT ;  /* 0x0000ffff59447812 */ /* 0x000fc800078ec0ff */
[----:B------:R-:W-:Y:S02]  /*23e0*/  PRMT R67, R69, 0x3340, R68 ;  /* 0x0000334045437816 */ /* 0x000fe40000000044 */
[----:B------:R-:W-:Y:S02]  /*23f0*/  LOP3.LUT R77, R77, 0xffff, RZ, 0xc0, !PT ;  /* 0x0000ffff4d4d7812 */ /* 0x000fe400078ec0ff */
[----:B------:R-:W-:Y:S02]  /*2400*/  LOP3.LUT R88, R88, 0xffff, RZ, 0xc0, !PT ;  /* 0x0000ffff58587812 */ /* 0x000fe400078ec0ff */
[----:B------:R-:W-:Y:S02]  /*2410*/  LOP3.LUT R18, R18, 0xffff, RZ, 0xc0, !PT ;  /* 0x0000ffff12127812 */ /* 0x000fe400078ec0ff */
[----:B------:R-:W-:Y:S02]  /*2420*/  PRMT R68, R77, 0x3340, R88 ;  /* 0x000033404d447816 */ /* 0x000fe40000000058 */
[----:B------:R-:W-:-:S02]  /*2430*/  LOP3.LUT R76, R76, 0xffff, RZ, 0xc0, !PT ;  /* 0x0000ffff4c4c7812 */ /* 0x000fc400078ec0ff */
[----:B------:R-:W-:Y:S02]  /*2440*/  LOP3.LUT R87, R87, 0xffff, RZ, 0xc0, !PT ;  /* 0x0000ffff57577812 */ /* 0x000fe400078ec0ff */
[----:B------:R-:W-:Y:S02]  /*2450*/  PRMT R17, R20, 0x5410, R17 ;  /* 0x0000541014117816 */ /* 0x000fe40000000011 */
[----:B------:R-:W-:-:S04]  /*2460*/  LOP3.LUT R69, R86, 0xffff, RZ, 0xc0, !PT ;  /* 0x0000ffff56457812 */ /* 0x000fc800078ec0ff */
[----:B------:R-:W-:Y:S02]  /*2470*/  PRMT R69, R18, 0x3340, R69 ;  /* 0x0000334012457816 */ /* 0x000fe40000000045 */
[----:B------:R-:W-:Y:S02]  /*2480*/  LOP3.LUT R70, R21, 0xffff, RZ, 0xc0, !PT ;  /* 0x0000ffff15467812 */ /* 0x000fe400078ec0ff */
[----:B------:R-:W-:Y:S02]  /*2490*/  LOP3.LUT R85, R85, 0xffff, RZ, 0xc0, !PT ;  /* 0x0000ffff55557812 */ /* 0x000fe400078ec0ff */
[----:B------:R-:W-:Y:S02]  /*24a0*/  PRMT R21, R76, 0x3340, R87 ;  /* 0x000033404c157816 */ /* 0x000fe40000000057 */
[----:B------:R-:W-:Y:S02]  /*24b0*/  PRMT R70, R70, 0x3340, R85 ;  /* 0x0000334046467816 */ /* 0x000fe40000000055 */
[----:B------:R-:W-:-:S02]  /*24c0*/  PRMT R20, R68, 0x5410, R21 ;  /* 0x0000541044147816 */ /* 0x000fc40000000015 */
[----:B------:R-:W-:Y:S02]  /*24d0*/  LOP3.LUT R80, R80, 0xffff, RZ, 0xc0, !PT ;  /* 0x0000ffff50507812 */ /* 0x000fe400078ec0ff */
[----:B------:R-:W-:Y:S02]  /*24e0*/  LOP3.LUT R75, R75, 0xffff, RZ, 0xc0, !PT ;  /* 0x0000ffff4b4b7812 */ /* 0x000fe400078ec0ff */
[----:B------:R-:W-:-:S04]  /*24f0*/  LOP3.LUT R84, R84, 0xffff, RZ, 0xc0, !PT ;  /* 0x0000ffff54547812 */ /* 0x000fc800078ec0ff */
[----:B------:R-:W-:Y:S02]  /*2500*/  PRMT R75, R75, 0x3340, R84 ;  /* 0x000033404b4b7816 */ /* 0x000fe40000000054 */
[----:B------:R-:W-:Y:S02]  /*2510*/  PRMT R21, R69, 0x5410, R70 ;  /* 0x0000541045157816 */ /* 0x000fe40000000046 */
[----:B------:R-:W-:Y:S02]  /*2520*/  LOP3.LUT R82, R82, 0xffff, RZ, 0xc0, !PT ;  /* 0x0000ffff52527812 */ /* 0x000fe400078ec0ff */
[----:B------:R-:W-:Y:S02]  /*2530*/  LOP3.LUT R83, R83, 0xffff, RZ, 0xc0, !PT ;  /* 0x0000ffff53537812 */ /* 0x000fe400078ec0ff */
[----:B------:R-:W-:Y:S02]  /*2540*/  LOP3.LUT R65, R65, 0xffff, RZ, 0xc0, !PT ;  /* 0x0000ffff41417812 */ /* 0x000fe400078ec0ff */
[----:B------:R-:W-:-:S02]  /*2550*/  PRMT R80, R80, 0x3340, R83 ;  /* 0x0000334050507816 */ /* 0x000fc40000000053 */
[----:B------:R-:W-:Y:S02]  /*2560*/  PRMT R82, R65, 0x3340, R82 ;  /* 0x0000334041527816 */ /* 0x000fe40000000052 */
[----:B------:R-:W-:Y:S02]  /*2570*/  LOP3.LUT R81, R81, 0xffff, RZ, 0xc0, !PT ;  /* 0x0000ffff51517812 */ /* 0x000fe400078ec0ff */
[----:B------:R-:W-:Y:S02]  /*2580*/  LOP3.LUT R18, R19, 0xffff, RZ, 0xc0, !PT ;  /* 0x0000ffff13127812 */ /* 0x000fe400078ec0ff */
[----:B------:R-:W-:Y:S02]  /*2590*/  LOP3.LUT R19, R72, 0xffff, RZ, 0xc0, !PT ;  /* 0x0000ffff48137812 */ /* 0x000fe400078ec0ff */
[----:B------:R-:W-:Y:S02]  /*25a0*/  PRMT R81, R18, 0x3340, R81 ;  /* 0x0000334012517816 */ /* 0x000fe40000000051 */
[----:B------:R-:W-:-:S04]  /*25b0*/  LOP3.LUT R74, R74, 0xffff, RZ, 0xc0, !PT ;  /* 0x0000ffff4a4a7812 */ /* 0x000fc800078ec0ff */
[----:B------:R-:W-:Y:S02]  /*25c0*/  PRMT R65, R74, 0x3340, R19 ;  /* 0x000033404a417816 */ /* 0x000fe40000000013 */
[----:B------:R-:W-:Y:S02]  /*25d0*/  PRMT R18, R22, 0x5410, R23 ;  /* 0x0000541016127816 */ /* 0x000fe40000000017 */
[----:B------:R-:W-:Y:S02]  /*25e0*/  PRMT R19, R66, 0x5410, R67 ;  /* 0x0000541042137816 */ /* 0x000fe40000000043 */
[----:B------:R-:W-:Y:S02]  /*25f0*/  PRMT R16, R65, 0x5410, R16 ;  /* 0x0000541041107816 */ /* 0x000fe40000000010 */
[----:B------:R-:W-:Y:S02]  /*2600*/  PRMT R22, R75, 0x5410, R80 ;  /* 0x000054104b167816 */ /* 0x000fe40000000050 */
[----:B------:R-:W-:-:S02]  /*2610*/  PRMT R23, R82, 0x5410, R81 ;  /* 0x0000541052177816 */ /* 0x000fc40000000051 */
[----:B------:R-:W-:Y:S01]  /*2620*/  LOP3.LUT R65, R56, 0x10, RZ, 0x3c, !PT ;  /* 0x0000001038417812 */ /* 0x000fe200078e3cff */
[----:B------:R0:W-:Y:S04]  /*2630*/  STS.128 [R11+UR6], R16 ;  /* 0x000000100b007988 */ /* 0x0001e80008000c06 */
[----:B------:R1:W-:Y:S04]  /*2640*/  STS.128 [R2+UR6], R20 ;  /* 0x0000001402007988 */ /* 0x0003e80008000c06 */
[----:B------:R1:W-:Y:S04]  /*2650*/  STS.U8 [R56+UR6+0x1200], R61 ;  /* 0x0012003d38007988 */ /* 0x0003e80008000006 */
[----:B------:R1:W-:Y:S04]  /*2660*/  STS.U8 [R56+UR6+0x1000], R57 ;  /* 0x0010003938007988 */ /* 0x0003e80008000006 */
[----:B------:R1:W-:Y:S04]  /*2670*/  STS.U8 [R56+UR6+0x1300], R59 ;  /* 0x0013003b38007988 */ /* 0x0003e80008000006 */
[----:B---3--:R1:W-:Y:S04]  /*2680*/  STS.U8 [R56+UR6+0x1100], R63 ;  /* 0x0011003f38007988 */ /* 0x0083e80008000006 */
[----:B--2---:R1:W-:Y:S04]  /*2690*/  STS.U8 [R65+UR6+0x1180], R60 ;  /* 0x0011803c41007988 */ /* 0x0043e80008000006 */
[----:B------:R1:W-:Y:S04]  /*26a0*/  STS.U8 [R65+UR6+0x1280], R58 ;  /* 0x0012803a41007988 */ /* 0x0003e80008000006 */
[----:B------:R1:W-:Y:S04]  /*26b0*/  STS.U8 [R65+UR6+0x1080], R62 ;  /* 0x0010803e41007988 */ /* 0x0003e80008000006 */
[----:B------:R1:W-:Y:S01]  /*26c0*/  STS.U8 [R65+UR6+0x1380], R64 ;  /* 0x0013804041007988 */ /* 0x0003e20008000006 */
[----:B------:R2:W-:Y:S06]  /*26d0*/  MEMBAR.ALL.CTA ;  /* 0x0000000000007992 */ /* 0x0005ec0000008000 */
[----:B--2---:R-:W2:Y:S02]  /*26e0*/  FENCE.VIEW.ASYNC.S ;  /* 0x00000000000073c6 */ /* 0x004ea40000000000 */
[----:B--2---:R-:W-:Y:S06]  /*26f0*/  BAR.SYNC.DEFER_BLOCKING 0x0 ;  /* 0x0000000000007b1d */ /* 0x004fec0000010000 */
[----:B------:R-:W-:Y:S01]  /*2700*/  UMOV UR12, UR4 ;  /* 0x00000004000c7c82 */ /* 0x000fe20008000000 */
[----:B------:R-:W-:Y:S01]  /*2710*/  UMOV UR13, 0xc0000010 ;  /* 0xc0000010000d7882 */ /* 0x000fe20000000000 */
[----:B------:R-:W-:Y:S01]  /*2720*/  UMOV UR10, UR14 ;  /* 0x0000000e000a7c82 */ /* 0x000fe20008000000 */
[----:B------:R-:W-:Y:S01]  /*2730*/  UMOV UR11, UR15 ;  /* 0x0000000f000b7c82 */ /* 0x000fe20008000000 */
[----:B------:R-:W-:-:S06]  /*2740*/  WARPGROUP.ARRIVE ;  /* 0x00000000000079c5 */ /* 0x000fcc0000000000 */
[----:B------:R-:W-:Y:S04]  /*2750*/  QGMMA.64x32x32.F32.E4M3.E4M3 R40, gdesc[UR12], R40 ;  /* 0x006000000c2879f3 */ /* 0x000fe80008700828 */
[----:B------:R-:W-:Y:S01]  /*2760*/  QGMMA.64x32x32.F32.E4M3.E4M3 R24, gdesc[UR8], R24, gsb0 ;  /* 0x00600000081879f3 */ /* 0x000fe20008000818 */
[----:B------:R-:W-:-:S06]  /*2770*/  UIADD3 UR7, UR7, -0x1, URZ ;  /* 0xffffffff07077890 */ /* 0x000fcc000fffe03f */
[----:B------:R-:W-:Y:S01]  /*2780*/  ISETP.NE.U32.AND P0, PT, RZ, UR7, PT ;  /* 0x00000007ff007c0c */ /* 0x000fe2000bf05070 */
[----:B------:R-:W-:Y:S01]  /*2790*/  USHF.R.S32.HI UR10, URZ, 0x1f, UR18 ;  /* 0x0000001f3f0a7899 */ /* 0x000fe20008011412 */
[----:B0-----:R-:W-:Y:S01]  /*27a0*/  IMAD.SHL.U32 R16, R6, 0x20, RZ ;  /* 0x0000002006107824 */ /* 0x001fe200078e00ff */
[----:B------:R-:W-:Y:S02]  /*27b0*/  UIADD3 UR29, UP0, UR18, UR29, URZ ;  /* 0x0000001d121d7290 */ /* 0x000fe4000ff1e03f */
[----:B------:R-:W-:Y:S01]  /*27c0*/  IADD3 R8, P2, R8, UR18, RZ ;  /* 0x0000001208087c10 */ /* 0x000fe2000ff5e0ff */
[----:B------:R-:W-:Y:S02]  /*27d0*/  UIADD3 UR27, UP1, UR18, UR27, URZ ;  /* 0x0000001b121b7290 */ /* 0x000fe4000ff3e03f */
[----:B------:R-:W-:Y:S01]  /*27e0*/  IADD3 R14, P3, R14, UR18, RZ ;  /* 0x000000120e0e7c10 */ /* 0x000fe2000ff7e0ff */
[----:B------:R-:W-:Y:S02]  /*27f0*/  UIADD3 UR25, UP2, UR18, UR25, URZ ;  /* 0x0000001912197290 */ /* 0x000fe4000ff5e03f */
[----:B------:R-:W-:-:S02]  /*2800*/  UIADD3 UR23, UP3, UR18, UR23, URZ ;  /* 0x0000001712177290 */ /* 0x000fc4000ff7e03f */
[----:B------:R-:W-:Y:S02]  /*2810*/  UIADD3 UR21, UP4, UR18, UR21, URZ ;  /* 0x0000001512157290 */ /* 0x000fe4000ff9e03f */
[----:B------:R-:W-:Y:S01]  /*2820*/  UIADD3 UR19, UP5, UR18, UR19, URZ ;  /* 0x0000001312137290 */ /* 0x000fe2000ffbe03f */
[----:B------:R-:W-:Y:S01]  /*2830*/  IADD3 R12, P1, R16, R12, RZ ;  /* 0x0000000c100c7210 */ /* 0x000fe20007f3e0ff */
[----:B------:R-:W-:Y:S02]  /*2840*/  UIADD3.X UR30, UR10, UR30, URZ, UP0, !UPT ;  /* 0x0000001e0a1e7290 */ /* 0x000fe400087fe43f */
[----:B------:R-:W-:Y:S01]  /*2850*/  IADD3.X R4, R4, UR10, RZ, P2, !PT ;  /* 0x0000000a04047c10 */ /* 0x000fe200097fe4ff */
[----:B------:R-:W-:Y:S02]  /*2860*/  UIADD3.X UR28, UR10, UR28, URZ, UP1, !UPT ;  /* 0x0000001c0a1c7290 */ /* 0x000fe40008ffe43f */
[----:B------:R-:W-:Y:S01]  /*2870*/  IADD3.X R10, R10, UR10, RZ, P3, !PT ;  /* 0x0000000a0a0a7c10 */ /* 0x000fe20009ffe4ff */
[----:B------:R-:W-:-:S02]  /*2880*/  UIADD3.X UR26, UR10, UR26, URZ, UP2, !UPT ;  /* 0x0000001a0a1a7290 */ /* 0x000fc400097fe43f */
[----:B------:R-:W-:Y:S02]  /*2890*/  UIADD3.X UR24, UR10, UR24, URZ, UP3, !UPT ;  /* 0x000000180a187290 */ /* 0x000fe40009ffe43f */
[----:B------:R-:W-:Y:S02]  /*28a0*/  UIADD3.X UR22, UR10, UR22, URZ, UP4, !UPT ;  /* 0x000000160a167290 */ /* 0x000fe4000a7fe43f */
[----:B------:R-:W-:Y:S01]  /*28b0*/  UIADD3.X UR20, UR10, UR20, URZ, UP5, !UPT ;  /* 0x000000140a147290 */ /* 0x000fe2000affe43f */
[----:B------:R-:W-:Y:S01]  /*28c0*/  LEA.HI.X.SX32 R9, R16, R9, 0x1, P1 ;  /* 0x0000000910097211 */ /* 0x000fe200008f0eff */
[----:B------:R-:W-:Y:S01]  /*28d0*/  VIADD R7, R7, 0xffffffe0 ;  /* 0xffffffe007077836 */ /* 0x000fe20000000000 */
[----:B------:R-:W-:Y:S02]  /*28e0*/  WARPGROUP.DEPBAR.LE gsb0, 0x0 ;  /* 0x00008000000079c5 */ /* 0x000fe40000010000 */
[----:B-1----:R-:W-:Y:S07]  /*28f0*/  @P0 BRA `(.L_x_1) ;  /* 0xffffffe800e00947 */ /* 0x002fee000383ffff */
.L_x_0:
[----:B------:R-:W0:Y:S01]  /*2900*/  S2R R4, SR_TID.X ;  /* 0x0000000000047919 */ /* 0x000e220000002100 */
[C---:B------:R-:W-:Y:S01]  /*2910*/  IMAD.SHL.U32 R2, R0.reuse, 0x10, RZ ;  /* 0x0000001000027824 */ /* 0x040fe200078e00ff */
[----:B------:R-:W-:Y:S01]  /*2920*/  F2FP.SATFINITE.E4M3.F32.PACK_AB_MERGE_C R42, R43, R42, RZ ;  /* 0x0000002a2b2a723e */ /* 0x000fe200048070ff */
[----:B------:R-:W-:Y:S01]  /*2930*/  IMAD.SHL.U32 R0, R0, 0x40, RZ ;  /* 0x0000004000007824 */ /* 0x000fe200078e00ff */
[----:B------:R-:W-:Y:S01]  /*2940*/  BAR.SYNC.DEFER_BLOCKING 0x0 ;  /* 0x0000000000007b1d */ /* 0x000fe20000010000 */
[----:B------:R-:W-:Y:S02]  /*2950*/  F2FP.SATFINITE.E4M3.F32.PACK_AB_MERGE_C R47, R47, R46, RZ ;  /* 0x0000002e2f2f723e */ /* 0x000fe400048070ff */
[----:B------:R-:W-:Y:S02]  /*2960*/  LOP3.LUT R2, R2, 0xf0, RZ, 0xc0, !PT ;  /* 0x000000f002027812 */ /* 0x000fe400078ec0ff */
[----:B------:R-:W-:Y:S01]  /*2970*/  LOP3.LUT R3, R0, 0x400, RZ, 0xc0, !PT ;  /* 0x0000040000037812 */ /* 0x000fe200078ec0ff */
[----:B------:R-:W-:Y:S01]  /*2980*/  VIADD R0, R15, 0x1 ;  /* 0x000000010f007836 */ /* 0x000fe20000000000 */
[----:B------:R-:W-:Y:S01]  /*2990*/  F2FP.SATFINITE.E4M3.F32.PACK_AB_MERGE_C R40, R41, R40, RZ ;  /* 0x000000282928723e */ /* 0x000fe200048070ff */
[----:B------:R-:W-:Y:S01]  /*29a0*/  ULDC UR4, c[0x0][0x244] ;  /* 0x0000910000047ab9 */ /* 0x000fe20000000800 */
[----:B------:R-:W-:-:S02]  /*29b0*/  IADD3 R2, R3, UR6, R2 ;  /* 0x0000000603027c10 */ /* 0x000fc4000fffe002 */
[----:B------:R-:W-:Y:S02]  /*29c0*/  F2FP.SATFINITE.E4M3.F32.PACK_AB_MERGE_C R45, R45, R44, RZ ;  /* 0x0000002c2d2d723e */ /* 0x000fe400048070ff */
[----:B------:R-:W-:Y:S02]  /*29d0*/  F2FP.SATFINITE.E4M3.F32.PACK_AB_MERGE_C R24, R25, R24, RZ ;  /* 0x000000181918723e */ /* 0x000fe400048070ff */
[----:B------:R-:W-:Y:S02]  /*29e0*/  F2FP.SATFINITE.E4M3.F32.PACK_AB_MERGE_C R26, R27, R26, RZ ;  /* 0x0000001a1b1a723e */ /* 0x000fe400048070ff */
[----:B------:R-:W-:Y:S02]  /*29f0*/  F2FP.SATFINITE.E4M3.F32.PACK_AB_MERGE_C R29, R29, R28, RZ ;  /* 0x0000001c1d1d723e */ /* 0x000fe400048070ff */
[----:B------:R-:W-:Y:S02]  /*2a00*/  F2FP.SATFINITE.E4M3.F32.PACK_AB_MERGE_C R31, R31, R30, RZ ;  /* 0x0000001e1f1f723e */ /* 0x000fe400048070ff */
[----:B------:R-:W-:-:S02]  /*2a10*/  PRMT R41, R42, 0x5410, R47 ;  /* 0x000054102a297816 */ /* 0x000fc4000000002f */
[----:B------:R-:W-:Y:S02]  /*2a20*/  PRMT R40, R40, 0x5410, R45 ;  /* 0x0000541028287816 */ /* 0x000fe4000000002d */
[----:B------:R-:W-:Y:S02]  /*2a30*/  PRMT R42, R24, 0x5410, R29 ;  /* 0x00005410182a7816 */ /* 0x000fe4000000001d */
[----:B------:R-:W-:Y:S02]  /*2a40*/  PRMT R43, R26, 0x5410, R31 ;  /* 0x000054101a2b7816 */ /* 0x000fe4000000001f */
[----:B0-----:R-:W-:Y:S02]  /*2a50*/  LOP3.LUT R3, R4, 0x60, RZ, 0xc0, !PT ;  /* 0x0000006004037812 */ /* 0x001fe400078ec0ff */
[----:B------:R-:W-:Y:S01]  /*2a60*/  LEA R8, R56, UR6, 0x4 ;  /* 0x0000000638087c11 */ /* 0x000fe2000f8e20ff */
[----:B------:R-:W-:Y:S01]  /*2a70*/  ULDC.64 UR6, c[0x0][0x228] ;  /* 0x00008a0000067ab9 */ /* 0x000fe20000000a00 */
[----:B------:R-:W-:Y:S01]  /*2a80*/  F2FP.SATFINITE.E4M3.F32.PACK_AB_MERGE_C R50, R51, R50, RZ ;  /* 0x000000323332723e */ /* 0x000fe200048070ff */
[----:B------:R-:W-:Y:S01]  /*2a90*/  IMAD R14, R3, 0x8, R2 ;  /* 0x00000008030e7824 */ /* 0x000fe200078e0202 */
[----:B------:R-:W-:Y:S01]  /*2aa0*/  F2FP.SATFINITE.E4M3.F32.PACK_AB_MERGE_C R55, R55, R54, RZ ;  /* 0x000000363737723e */ /* 0x000fe200048070ff */
[----:B------:R-:W-:Y:S01]  /*2ab0*/  VIADD R3, R15, 0x2 ;  /* 0x000000020f037836 */ /* 0x000fe20000000000 */
[----:B------:R-:W-:Y:S01]  /*2ac0*/  F2FP.SATFINITE.E4M3.F32.PACK_AB_MERGE_C R48, R49, R48, RZ ;  /* 0x000000303130723e */ /* 0x000fe200048070ff */
[----:B------:R-:W-:Y:S01]  /*2ad0*/  VIADD R2, R15, 0x3 ;  /* 0x000000030f027836 */ /* 0x000fe20000000000 */
[----:B------:R-:W-:Y:S01]  /*2ae0*/  STSM.16.M88.4 [R14], R40 ;  /* 0x000000280e007844 */ /* 0x000fe20000000200 */
[----:B------:R-:W-:-:S02]  /*2af0*/  F2FP.SATFINITE.E4M3.F32.PACK_AB_MERGE_C R53, R53, R52, RZ ;  /* 0x000000343535723e */ /* 0x000fc400048070ff */
[----:B------:R-:W-:Y:S01]  /*2b00*/  F2FP.SATFINITE.E4M3.F32.PACK_AB_MERGE_C R32, R33, R32, RZ ;  /* 0x000000202120723e */ /* 0x000fe200048070ff */
[----:B------:R-:W-:Y:S01]  /*2b10*/  BAR.SYNC.DEFER_BLOCKING 0x0 ;  /* 0x0000000000007b1d */ /* 0x000fe20000010000 */
[----:B------:R-:W-:Y:S02]  /*2b20*/  F2FP.SATFINITE.E4M3.F32.PACK_AB_MERGE_C R34, R35, R34, RZ ;  /* 0x000000222322723e */ /* 0x000fe400048070ff */
[----:B------:R-:W-:Y:S02]  /*2b30*/  F2FP.SATFINITE.E4M3.F32.PACK_AB_MERGE_C R37, R37, R36, RZ ;  /* 0x000000242525723e */ /* 0x000fe400048070ff */
[----:B------:R-:W-:Y:S02]  /*2b40*/  F2FP.SATFINITE.E4M3.F32.PACK_AB_MERGE_C R39, R39, R38, RZ ;  /* 0x000000262727723e */ /* 0x000fe400048070ff */
[----:B------:R-:W-:Y:S02]  /*2b50*/  ISETP.GE.AND P0, PT, R13, UR6, PT ;  /* 0x000000060d007c0c */ /* 0x000fe4000bf06270 */
[----:B------:R-:W-:-:S02]  /*2b60*/  PRMT R49, R50, 0x5410, R55 ;  /* 0x0000541032317816 */ /* 0x000fc40000000037 */
[----:B------:R-:W-:Y:S02]  /*2b70*/  PRMT R48, R48, 0x5410, R53 ;  /* 0x0000541030307816 */ /* 0x000fe40000000035 */
[----:B------:R-:W-:Y:S02]  /*2b80*/  PRMT R50, R32, 0x5410, R37 ;  /* 0x0000541020327816 */ /* 0x000fe40000000025 */
[----:B------:R-:W-:Y:S02]  /*2b90*/  PRMT R51, R34, 0x5410, R39 ;  /* 0x0000541022337816 */ /* 0x000fe40000000027 */
[----:B------:R-:W-:Y:S01]  /*2ba0*/  ISETP.LT.AND P5, PT, R0, UR7, !P0 ;  /* 0x0000000700007c0c */ /* 0x000fe2000c7a1270 */
[----:B------:R-:W-:Y:S01]  /*2bb0*/  IMAD R0, R13, UR4, RZ ;  /* 0x000000040d007c24 */ /* 0x000fe2000f8e02ff */
[----:B------:R-:W-:Y:S01]  /*2bc0*/  ISETP.LT.AND P4, PT, R3, UR7, !P0 ;  /* 0x0000000703007c0c */ /* 0x000fe2000c781270 */
[----:B------:R-:W-:Y:S01]  /*2bd0*/  VIADD R3, R15, 0x4 ;  /* 0x000000040f037836 */ /* 0x000fe20000000000 */
[----:B------:R-:W-:Y:S01]  /*2be0*/  ULDC.64 UR4, c[0x0][0x220] ;  /* 0x0000880000047ab9 */ /* 0x000fe20000000a00 */
[----:B------:R-:W-:Y:S01]  /*2bf0*/  ISETP.LT.AND P3, PT, R2, UR7, !P0 ;  /* 0x0000000702007c0c */ /* 0x000fe2000c761270 */
[----:B------:R-:W0:Y:S01]  /*2c00*/  LDS.128 R4, [R8] ;  /* 0x0000000008047984 */ /* 0x000e220000000c00 */
[----:B------:R-:W-:Y:S01]  /*2c10*/  BAR.SYNC.DEFER_BLOCKING 0x0 ;  /* 0x0000000000007b1d */ /* 0x000fe20000010000 */
[----:B------:R-:W-:-:S02]  /*2c20*/  IADD3 R2, P1, R0, UR4, RZ ;  /* 0x0000000400027c10 */ /* 0x000fc4000ff3e0ff */
[----:B------:R-:W-:Y:S02]  /*2c30*/  ISETP.LT.AND P2, PT, R3, UR7, !P0 ;  /* 0x0000000703007c0c */ /* 0x000fe4000c741270 */
[----:B------:R-:W-:Y:S01]  /*2c40*/  LEA.HI.X.SX32 R0, R0, UR5, 0x1, P1 ;  /* 0x0000000500007c11 */ /* 0x000fe200088f0eff */
[----:B------:R-:W-:Y:S01]  /*2c50*/  ULDC UR4, c[0x0][0x248] ;  /* 0x0000920000047ab9 */ /* 0x000fe20000000800 */
[C---:B------:R-:W-:Y:S01]  /*2c60*/  ISETP.LT.AND P1, PT, R15.reuse, UR7, !P0 ;  /* 0x000000070f007c0c */ /* 0x040fe2000c721270 */
[----:B------:R-:W-:-:S04]  /*2c70*/  IMAD R3, R15, UR4, RZ ;  /* 0x000000040f037c24 */ /* 0x000fc8000f8e02ff */
[C---:B------:R-:W-:Y:S01]  /*2c80*/  VIADD R9, R3.reuse, UR4 ;  /* 0x0000000403097c36 */ /* 0x040fe20008000000 */
[----:B------:R-:W-:-:S03]  /*2c90*/  IADD3 R10, P6, R3, R2, RZ ;  /* 0x00000002030a7210 */ /* 0x000fc60007fde0ff */
[----:B------:R-:W-:Y:S01]  /*2ca0*/  VIADD R17, R9, UR4 ;  /* 0x0000000409117c36 */ /* 0x000fe20008000000 */
[----:B------:R-:W-:Y:S01]  /*2cb0*/  LEA.HI.X.SX32 R11, R3, R0, 0x1, P6 ;  /* 0x00000000030b7211 */ /* 0x000fe200030f0eff */
[----:B------:R-:W-:Y:S01]  /*2cc0*/  VIADD R3, R15, 0x5 ;  /* 0x000000050f037836 */ /* 0x000fe20000000000 */
[----:B------:R-:W-:-:S04]  /*2cd0*/  IADD3 R12, P6, R9, R2, RZ ;  /* 0x00000002090c7210 */ /* 0x000fc80007fde0ff */
[----:B------:R-:W-:Y:S01]  /*2ce0*/  LEA.HI.X.SX32 R13, R9, R0, 0x1, P6 ;  /* 0x00000000090d7211 */ /* 0x000fe200030f0eff */
[----:B------:R-:W-:Y:S01]  /*2cf0*/  STSM.16.M88.4 [R14], R48 ;  /* 0x000000300e007844 */ /* 0x000fe20000000200 */
[----:B------:R-:W-:Y:S01]  /*2d00*/  BAR.SYNC.DEFER_BLOCKING 0x0 ;  /* 0x0000000000007b1d */ /* 0x000fe20000010000 */
[C---:B------:R-:W-:Y:S01]  /*2d10*/  IADD3 R16, P6, R17.reuse, R2, RZ ;  /* 0x0000000211107210 */ /* 0x040fe20007fde0ff */
[----:B------:R-:W-:-:S03]  /*2d20*/  VIADD R9, R17, UR4 ;  /* 0x0000000411097c36 */ /* 0x000fc60008000000 */
[----:B------:R-:W-:Y:S01]  /*2d30*/  LEA.HI.X.SX32 R17, R17, R0, 0x1, P6 ;  /* 0x0000000011117211 */ /* 0x000fe200030f0eff */
[----:B------:R-:W-:Y:S01]  /*2d40*/  VIADD R21, R9, UR4 ;  /* 0x0000000409157c36 */ /* 0x000fe20008000000 */
[C---:B0-----:R-:W-:Y:S02]  /*2d50*/  PRMT R19, R4.reuse, 0x7770, RZ ;  /* 0x0000777004137816 */ /* 0x041fe400000000ff */
[----:B------:R-:W-:Y:S02]  /*2d60*/  PRMT R23, R4, 0x7771, RZ ;  /* 0x0000777104177816 */ /* 0x000fe400000000ff */
[C---:B------:R-:W-:Y:S02]  /*2d70*/  PRMT R27, R5.reuse, 0x7770, RZ ;  /* 0x00007770051b7816 */ /* 0x040fe400000000ff */
[C---:B------:R-:W-:Y:S02]  /*2d80*/  PRMT R25, R5.reuse, 0x7771, RZ ;  /* 0x0000777105197816 */ /* 0x040fe400000000ff */
[----:B------:R-:W-:Y:S01]  /*2d90*/  PRMT R29, R5, 0x7773, RZ ;  /* 0x00007773051d7816 */ /* 0x000fe200000000ff */
[----:B------:R0:W-:Y:S01]  /*2da0*/  @P1 STG.E.U8 desc[UR16][R10.64], R19 ;  /* 0x000000130a001986 */ /* 0x0001e2000c101110 */
[----:B------:R-:W-:Y:S01]  /*2db0*/  ISETP.LT.AND P1, PT, R3, UR7, !P0 ;  /* 0x0000000703007c0c */ /* 0x000fe2000c721270 */
[----:B------:R-:W-:-:S02]  /*2dc0*/  VIADD R3, R15, 0x6 ;  /* 0x000000060f037836 */ /* 0x000fc40000000000 */
[----:B------:R1:W-:Y:S03]  /*2dd0*/  @P5 STG.E.U8 desc[UR16][R12.64], R23 ;  /* 0x000000170c005986 */ /* 0x0003e6000c101110 */
[----:B------:R-:W-:Y:S01]  /*2de0*/  ISETP.LT.AND P5, PT, R3, UR7, !P0 ;  /* 0x0000000703007c0c */ /* 0x000fe2000c7a1270 */
[----:B------:R-:W-:Y:S01]  /*2df0*/  VIADD R3, R15, 0x7 ;  /* 0x000000070f037836 */ /* 0x000fe20000000000 */
[----:B------:R2:W-:Y:S01]  /*2e00*/  @P4 STG.E.U8 desc[UR16][R16.64], R27 ;  /* 0x0000001b10004986 */ /* 0x0005e2000c101110 */
[----:B0-----:R-:W-:-:S03]  /*2e10*/  IADD3 R10, P6, R9, R2, RZ ;  /* 0x00000002090a7210 */ /* 0x001fc60007fde0ff */
[----:B------:R-:W-:Y:S01]  /*2e20*/  ISETP.LT.AND P4, PT, R3, UR7, !P0 ;  /* 0x0000000703007c0c */ /* 0x000fe2000c781270 */
[----:B------:R-:W-:Y:S01]  /*2e30*/  VIADD R3, R15, 0x8 ;  /* 0x000000080f037836 */ /* 0x000fe20000000000 */
[----:B------:R-:W-:Y:S02]  /*2e40*/  LEA.HI.X.SX32 R11, R9, R0, 0x1, P6 ;  /* 0x00000000090b7211 */ /* 0x000fe400030f0eff */
[C---:B------:R-:W-:Y:S02]  /*2e50*/  IADD3 R18, P6, R21.reuse, R2, RZ ;  /* 0x0000000215127210 */ /* 0x040fe40007fde0ff */
[C---:B-1----:R-:W-:Y:S01]  /*2e60*/  PRMT R23, R6.reuse, 0x7770, RZ ;  /* 0x0000777006177816 */ /* 0x042fe200000000ff */
[----:B------:R0:W-:Y:S01]  /*2e70*/  @P3 STG.E.U8 desc[UR16][R10.64], R25 ;  /* 0x000000190a003986 */ /* 0x0001e2000c101110 */
[C---:B------:R-:W-:Y:S01]  /*2e80*/  LEA.HI.X.SX32 R19, R21.reuse, R0, 0x1, P6 ;  /* 0x0000000015137211 */ /* 0x040fe200030f0eff */
[----:B------:R-:W-:Y:S01]  /*2e90*/  VIADD R21, R21, UR4 ;  /* 0x0000000415157c36 */ /* 0x000fe20008000000 */
[----:B------:R-:W-:Y:S01]  /*2ea0*/  ISETP.LT.AND P3, PT, R3, UR7, !P0 ;  /* 0x0000000703007c0c */ /* 0x000fe2000c761270 */
[----:B------:R-:W-:Y:S01]  /*2eb0*/  VIADD R3, R15, 0x9 ;  /* 0x000000090f037836 */ /* 0x000fe20000000000 */
[----:B--2---:R-:W-:Y:S01]  /*2ec0*/  PRMT R27, R6, 0x7772, RZ ;  /* 0x00007772061b7816 */ /* 0x004fe200000000ff */
[C---:B------:R-:W-:Y:S01]  /*2ed0*/  VIADD R9, R21.reuse, UR4 ;  /* 0x0000000415097c36 */ /* 0x040fe20008000000 */
[----:B------:R-:W-:Y:S01]  /*2ee0*/  IADD3 R12, P6, R21, R2, RZ ;  /* 0x00000002150c7210 */ /* 0x000fe20007fde0ff */
[----:B------:R1:W-:Y:S01]  /*2ef0*/  @P2 STG.E.U8 desc[UR16][R18.64], R23 ;  /* 0x0000001712002986 */ /* 0x0003e2000c101110 */
[----:B------:R-:W-:Y:S01]  /*2f00*/  ISETP.LT.AND P2, PT, R3, UR7, !P0 ;  /* 0x0000000703007c0c */ /* 0x000fe2000c741270 */
[----:B------:R-:W-:Y:S01]  /*2f10*/  VIADD R17, R9, UR4 ;  /* 0x0000000409117c36 */ /* 0x000fe20008000000 */
[----:B------:R-:W-:Y:S01]  /*2f20*/  LEA.HI.X.SX32 R13, R21, R0, 0x1, P6 ;  /* 0x00000000150d7211 */ /* 0x000fe200030f0eff */
[----:B------:R-:W-:Y:S01]  /*2f30*/  VIADD R3, R15, 0xa ;  /* 0x0000000a0f037836 */ /* 0x000fe20000000000 */
[----:B0-----:R-:W-:-:S02]  /*2f40*/  IADD3 R10, P6, R9, R2, RZ ;  /* 0x00000002090a7210 */ /* 0x001fc40007fde0ff */
[----:B------:R-:W-:Y:S02]  /*2f50*/  PRMT R21, R6, 0x7771, RZ ;  /* 0x0000777106157816 */ /* 0x000fe400000000ff */
[----:B------:R-:W-:Y:S01]  /*2f60*/  LEA.HI.X.SX32 R11, R9, R0, 0x1, P6 ;  /* 0x00000000090b7211 */ /* 0x000fe200030f0eff */
[C---:B------:R-:W-:Y:S01]  /*2f70*/  VIADD R9, R17.reuse, UR4 ;  /* 0x0000000411097c36 */ /* 0x040fe20008000000 */
[----:B------:R-:W-:Y:S01]  /*2f80*/  IADD3 R16, P6, R17, R2, RZ ;  /* 0x0000000211107210 */ /* 0x000fe20007fde0ff */
[----:B------:R0:W-:Y:S01]  /*2f90*/  @P1 STG.E.U8 desc[UR16][R12.64], R21 ;  /* 0x000000150c001986 */ /* 0x0001e2000c101110 */
[----:B------:R-:W-:Y:S02]  /*2fa0*/  PRMT R25, R7, 0x7770, RZ ;  /* 0x0000777007197816 */ /* 0x000fe400000000ff */
[----:B------:R-:W-:Y:S02]  /*2fb0*/  LEA.HI.X.SX32 R17, R17, R0, 0x1, P6 ;  /* 0x0000000011117211 */ /* 0x000fe400030f0eff */
[----:B-1----:R-:W-:Y:S01]  /*2fc0*/  IADD3 R18, P6, R9, R2, RZ ;  /* 0x0000000209127210 */ /* 0x002fe20007fde0ff */
[----:B------:R1:W-:Y:S01]  /*2fd0*/  @P5 STG.E.U8 desc[UR16][R10.64], R25 ;  /* 0x000000190a005986 */ /* 0x0003e2000c101110 */
[----:B------:R-:W-:Y:S01]  /*2fe0*/  ISETP.LT.AND P1, PT, R3, UR7, !P0 ;  /* 0x0000000703007c0c */ /* 0x000fe2000c721270 */
[----:B------:R-:W-:Y:S01]  /*2ff0*/  VIADD R3, R15, 0xb ;  /* 0x0000000b0f037836 */ /* 0x000fe20000000000 */
[C---:B------:R-:W-:Y:S01]  /*3000*/  LEA.HI.X.SX32 R19, R9.reuse, R0, 0x1, P6 ;  /* 0x0000000009137211 */ /* 0x040fe200030f0eff */
[----:B------:R-:W-:Y:S01]  /*3010*/  VIADD R9, R9, UR4 ;  /* 0x0000000409097c36 */ /* 0x000fe20008000000 */
[----:B------:R-:W-:-:S02]  /*3020*/  PRMT R23, R7, 0x7771, RZ ;  /* 0x0000777107177816 */ /* 0x000fc400000000ff */
[----:B------:R-:W-:Y:S01]  /*3030*/  ISETP.LT.AND P5, PT, R3, UR7, !P0 ;  /* 0x0000000703007c0c */ /* 0x000fe2000c7a1270 */
[----:B------:R-:W-:Y:S01]  /*3040*/  VIADD R3, R15, 0xc ;  /* 0x0000000c0f037836 */ /* 0x000fe20000000000 */
[C---:B0-----:R-:W-:Y:S01]  /*3050*/  IADD3 R12, P6, R9.reuse, R2, RZ ;  /* 0x00000002090c7210 */ /* 0x041fe20007fde0ff */
[----:B------:R0:W-:Y:S01]  /*3060*/  @P4 STG.E.U8 desc[UR16][R16.64], R23 ;  /* 0x0000001710004986 */ /* 0x0001e2000c101110 */
[----:B------:R-:W-:Y:S01]  /*3070*/  PRMT R21, R4, 0x7772, RZ ;  /* 0x0000777204157816 */ /* 0x000fe200000000ff */
[C---:B-1----:R-:W-:Y:S01]  /*3080*/  VIADD R11, R9.reuse, UR4 ;  /* 0x00000004090b7c36 */ /* 0x042fe20008000000 */
[----:B------:R-:W-:Y:S02]  /*3090*/  LEA.HI.X.SX32 R13, R9, R0, 0x1, P6 ;  /* 0x00000000090d7211 */ /* 0x000fe400030f0eff */
[----:B------:R-:W-:Y:S01]  /*30a0*/  ISETP.LT.AND P4, PT, R3, UR7, !P0 ;  /* 0x0000000703007c0c */ /* 0x000fe2000c781270 */
[----:B------:R-:W-:Y:S01]  /*30b0*/  VIADD R9, R11, UR4 ;  /* 0x000000040b097c36 */ /* 0x000fe20008000000 */
[----:B------:R1:W-:Y:S01]  /*30c0*/  @P3 STG.E.U8 desc[UR16][R18.64], R21 ;  /* 0x0000001512003986 */ /* 0x0003e2000c101110 */
[----:B------:R-:W-:Y:S01]  /*30d0*/  VIADD R3, R15, 0xd ;  /* 0x0000000d0f037836 */ /* 0x000fe20000000000 */
[----:B------:R-:W-:-:S02]  /*30e0*/  PRMT R25, R5, 0x7772, RZ ;  /* 0x0000777205197816 */ /* 0x000fc400000000ff */
[----:B0-----:R-:W-:Y:S02]  /*30f0*/  IADD3 R16, P6, R11, R2, RZ ;  /* 0x000000020b107210 */ /* 0x001fe40007fde0ff */
[----:B------:R-:W-:Y:S01]  /*3100*/  ISETP.LT.AND P3, PT, R3, UR7, !P0 ;  /* 0x0000000703007c0c */ /* 0x000fe2000c761270 */
[----:B------:R-:W-:Y:S01]  /*3110*/  VIADD R3, R15, 0xe ;  /* 0x0000000e0f037836 */ /* 0x000fe20000000000 */
[----:B------:R-:W-:Y:S02]  /*3120*/  LEA.HI.X.SX32 R17, R11, R0, 0x1, P6 ;  /* 0x000000000b117211 */ /* 0x000fe400030f0eff */
[----:B------:R-:W-:Y:S01]  /*3130*/  PRMT R23, R4, 0x7773, RZ ;  /* 0x0000777304177816 */ /* 0x000fe200000000ff */
[C---:B-1----:R-:W-:Y:S01]  /*3140*/  VIADD R21, R9.reuse, UR4 ;  /* 0x0000000409157c36 */ /* 0x042fe20008000000 */
[----:B------:R-:W-:-:S03]  /*3150*/  IADD3 R18, P6, R9, R2, RZ ;  /* 0x0000000209127210 */ /* 0x000fc60007fde0ff */
[----:B------:R0:W-:Y:S01]  /*3160*/  @P2 STG.E.U8 desc[UR16][R12.64], R23 ;  /* 0x000000170c002986 */ /* 0x0001e2000c101110 */
[----:B------:R-:W-:Y:S02]  /*3170*/  LEA.HI.X.SX32 R19, R9, R0, 0x1, P6 ;  /* 0x0000000009137211 */ /* 0x000fe400030f0eff */
[----:B------:R-:W-:Y:S01]  /*3180*/  ISETP.LT.AND P2, PT, R3, UR7, !P0 ;  /* 0x0000000703007c0c */ /* 0x000fe2000c741270 */
[----:B------:R-:W1:Y:S01]  /*3190*/  LDS.128 R8, [R8] ;  /* 0x0000000008087984 */ /* 0x000e620000000c00 */
[----:B------:R-:W-:Y:S01]  /*31a0*/  VIADD R3, R15, 0xf ;  /* 0x0000000f0f037836 */ /* 0x000fe20000000000 */
[----:B------:R-:W-:Y:S02]  /*31b0*/  IADD3 R4, P6, R21, R2, RZ ;  /* 0x0000000215047210 */ /* 0x000fe40007fde0ff */
[----:B------:R2:W-:Y:S02]  /*31c0*/  @P1 STG.E.U8 desc[UR16][R16.64], R25 ;  /* 0x0000001910001986 */ /* 0x0005e4000c101110 */
[----:B------:R-:W-:Y:S01]  /*31d0*/  ISETP.LT.AND P1, PT, R3, UR7, !P0 ;  /* 0x0000000703007c0c */ /* 0x000fe2000c721270 */
[----:B------:R-:W-:Y:S01]  /*31e0*/  VIADD R3, R15, 0x10 ;  /* 0x000000100f037836 */ /* 0x000fe20000000000 */
[C---:B------:R-:W-:Y:S01]  /*31f0*/  LEA.HI.X.SX32 R5, R21.reuse, R0, 0x1, P6 ;  /* 0x0000000015057211 */ /* 0x040fe200030f0eff */
[----:B0-----:R-:W-:Y:S01]  /*3200*/  VIADD R23, R21, UR4 ;  /* 0x0000000415177c36 */ /* 0x001fe20008000000 */
[----:B------:R0:W-:Y:S01]  /*3210*/  @P5 STG.E.U8 desc[UR16][R18.64], R29 ;  /* 0x0000001d12005986 */ /* 0x0001e2000c101110 */
[----:B------:R-:W-:-:S02]  /*3220*/  PRMT R21, R7, 0x7773, RZ ;  /* 0x0000777307157816 */ /* 0x000fc400000000ff */
[----:B------:R-:W-:Y:S01]  /*3230*/  ISETP.LT.AND P5, PT, R3, UR7, !P0 ;  /* 0x0000000703007c0c */ /* 0x000fe2000c7a1270 */
[----:B------:R-:W-:Y:S01]  /*3240*/  VIADD R3, R15, 0x11 ;  /* 0x000000110f037836 */ /* 0x000fe20000000000 */
[C---:B------:R-:W-:Y:S01]  /*3250*/  IADD3 R12, P6, R23.reuse, R2, RZ ;  /* 0x00000002170c7210 */ /* 0x040fe20007fde0ff */
[----:B------:R3:W-:Y:S01]  /*3260*/  @P4 STG.E.U8 desc[UR16][R4.64], R27 ;  /* 0x0000001b04004986 */ /* 0x0007e2000c101110 */
[----:B--2---:R-:W-:Y:S02]  /*3270*/  PRMT R25, R6, 0x7773, RZ ;  /* 0x0000777306197816 */ /* 0x004fe400000000ff */
[C---:B------:R-:W-:Y:S01]  /*3280*/  LEA.HI.X.SX32 R13, R23.reuse, R0, 0x1, P6 ;  /* 0x00000000170d7211 */ /* 0x040fe200030f0eff */
[----:B------:R-:W-:Y:S01]  /*3290*/  VIADD R23, R23, UR4 ;  /* 0x0000000417177c36 */ /* 0x000fe20008000000 */
[----:B------:R-:W-:Y:S01]  /*32a0*/  ISETP.LT.AND P4, PT, R3, UR7, !P0 ;  /* 0x0000000703007c0c */ /* 0x000fe2000c781270 */
[----:B------:R-:W-:Y:S02]  /*32b0*/  VIADD R3, R15, 0x12 ;  /* 0x000000120f037836 */ /* 0x000fe40000000000 */
[C---:B0-----:R-:W-:Y:S01]  /*32c0*/  VIADD R19, R23.reuse, UR4 ;  /* 0x0000000417137c36 */ /* 0x041fe20008000000 */
[----:B------:R-:W-:Y:S01]  /*32d0*/  IADD3 R16, P6, R23, R2, RZ ;  /* 0x0000000217107210 */ /* 0x000fe20007fde0ff */
[----:B------:R0:W-:Y:S01]  /*32e0*/  @P3 STG.E.U8 desc[UR16][R12.64], R25 ;  /* 0x000000190c003986 */ /* 0x0001e2000c101110 */
[----:B------:R-:W-:Y:S01]  /*32f0*/  ISETP.LT.AND P3, PT, R3, UR7, !P0 ;  /* 0x0000000703007c0c */ /* 0x000fe2000c761270 */
[----:B------:R-:W-:Y:S01]  /*3300*/  VIADD R3, R15, 0x13 ;  /* 0x000000130f037836 */ /* 0x000fe20000000000 */
[----:B------:R-:W-:-:S02]  /*3310*/  LEA.HI.X.SX32 R17, R23, R0, 0x1, P6 ;  /* 0x0000000017117211 */ /* 0x000fc400030f0eff */
[----:B------:R-:W-:Y:S01]  /*3320*/  PRMT R23, R7, 0x7772, RZ ;  /* 0x0000777207177816 */ /* 0x000fe200000000ff */
[C---:B------:R-:W-:Y:S01]  /*3330*/  VIADD R7, R19.reuse, UR4 ;  /* 0x0000000413077c36 */ /* 0x040fe20008000000 */
[----:B---3--:R-:W-:-:S03]  /*3340*/  IADD3 R4, P6, R19, R2, RZ ;  /* 0x0000000213047210 */ /* 0x008fc60007fde0ff */
[----:B------:R2:W-:Y:S01]  /*3350*/  @P2 STG.E.U8 desc[UR16][R16.64], R23 ;  /* 0x0000001710002986 */ /* 0x0005e2000c101110 */
[----:B------:R-:W-:Y:S01]  /*3360*/  LEA.HI.X.SX32 R5, R19, R0, 0x1, P6 ;  /* 0x0000000013057211 */ /* 0x000fe200030f0eff */
[C---:B------:R-:W-:Y:S01]  /*3370*/  VIADD R19, R7.reuse, UR4 ;  /* 0x0000000407137c36 */ /* 0x040fe20008000000 */
[----:B------:R-:W-:Y:S02]  /*3380*/  IADD3 R6, P6, R7, R2, RZ ;  /* 0x0000000207067210 */ /* 0x000fe40007fde0ff */
[----:B------:R-:W-:Y:S01]  /*3390*/  ISETP.LT.AND P2, PT, R3, UR7, !P0 ;  /* 0x0000000703007c0c */ /* 0x000fe2000c741270 */
[----:B------:R-:W-:Y:S01]  /*33a0*/  VIADD R3, R15, 0x14 ;  /* 0x000000140f037836 */ /* 0x000fe20000000000 */
[----:B------:R-:W-:Y:S01]  /*33b0*/  LEA.HI.X.SX32 R7, R7, R0, 0x1, P6 ;  /* 0x0000000007077211 */ /* 0x000fe200030f0eff */
[----:B------:R3:W-:Y:S01]  /*33c0*/  @P1 STG.E.U8 desc[UR16][R4.64], R21 ;  /* 0x0000001504001986 */ /* 0x0007e2000c101110 */
[----:B0-----:R-:W-:Y:S02]  /*33d0*/  IADD3 R12, P6, R19, R2, RZ ;  /* 0x00000002130c7210 */ /* 0x001fe40007fde0ff */
[----:B-1----:R-:W-:-:S02]  /*33e0*/  PRMT R25, R8, 0x7770, RZ ;  /* 0x0000777008197816 */ /* 0x002fc400000000ff */
[----:B------:R-:W-:Y:S01]  /*33f0*/  ISETP.LT.AND P1, PT, R3, UR7, !P0 ;  /* 0x0000000703007c0c */ /* 0x000fe2000c721270 */
[----:B------:R-:W-:Y:S01]  /*3400*/  VIADD R3, R15, 0x15 ;  /* 0x000000150f037836 */ /* 0x000fe20000000000 */
[C---:B------:R-:W-:Y:S01]  /*3410*/  LEA.HI.X.SX32 R13, R19.reuse, R0, 0x1, P6 ;  /* 0x00000000130d7211 */ /* 0x040fe200030f0eff */
[----:B------:R-:W-:Y:S01]  /*3420*/  VIADD R19, R19, UR4 ;  /* 0x0000000413137c36 */ /* 0x000fe20008000000 */
[----:B------:R0:W-:Y:S01]  /*3430*/  @P5 STG.E.U8 desc[UR16][R6.64], R25 ;  /* 0x0000001906005986 */ /* 0x0001e2000c101110 */
[----:B--2---:R-:W-:Y:S02]  /*3440*/  PRMT R23, R8, 0x7771, RZ ;  /* 0x0000777108177816 */ /* 0x004fe400000000ff */
[----:B------:R-:W-:Y:S01]  /*3450*/  ISETP.LT.AND P5, PT, R3, UR7, !P0 ;  /* 0x0000000703007c0c */ /* 0x000fe2000c7a1270 */
[----:B------:R-:W-:Y:S01]  /*3460*/  VIADD R3, R15, 0x16 ;  /* 0x000000160f037836 */ /* 0x000fe20000000000 */
[C---:B---3--:R-:W-:Y:S01]  /*3470*/  IADD3 R4, P6, R19.reuse, R2, RZ ;  /* 0x0000000213047210 */ /* 0x048fe20007fde0ff */
[----:B------:R-:W-:Y:S01]  /*3480*/  VIADD R17, R19, UR4 ;  /* 0x0000000413117c36 */ /* 0x000fe20008000000 */
[----:B------:R1:W-:Y:S01]  /*3490*/  @P4 STG.E.U8 desc[UR16][R12.64], R23 ;  /* 0x000000170c004986 */ /* 0x0003e2000c101110 */
[----:B------:R-:W-:-:S02]  /*34a0*/  PRMT R27, R9, 0x7770, RZ ;  /* 0x00007770091b7816 */ /* 0x000fc400000000ff */
[----:B------:R-:W-:Y:S01]  /*34b0*/  LEA.HI.X.SX32 R5, R19, R0, 0x1, P6 ;  /* 0x0000000013057211 */ /* 0x000fe200030f0eff */
[----:B------:R-:W-:Y:S01]  /*34c0*/  VIADD R19, R17, UR4 ;  /* 0x0000000411137c36 */ /* 0x000fe20008000000 */
[----:B------:R-:W-:Y:S01]  /*34d0*/  ISETP.LT.AND P4, PT, R3, UR7, !P0 ;  /* 0x0000000703007c0c */ /* 0x000fe2000c781270 */
[----:B------:R-:W-:Y:S01]  /*34e0*/  VIADD R3, R15, 0x17 ;  /* 0x000000170f037836 */ /* 0x000fe20000000000 */
[----:B0-----:R-:W-:Y:S01]  /*34f0*/  IADD3 R6, P6, R17, R2, RZ ;  /* 0x0000000211067210 */ /* 0x001fe20007fde0ff */
[----:B------:R0:W-:Y:S01]  /*3500*/  @P3 STG.E.U8 desc[UR16][R4.64], R27 ;  /* 0x0000001b04003986 */ /* 0x0001e2000c101110 */
[----:B------:R-:W-:Y:S01]  /*3510*/  VIADD R21, R19, UR4 ;  /* 0x0000000413157c36 */ /* 0x000fe20008000000 */
[----:B------:R-:W-:Y:S02]  /*3520*/  PRMT R25, R9, 0x7771, RZ ;  /* 0x0000777109197816 */ /* 0x000fe400000000ff */
[----:B------:R-:W-:Y:S02]  /*3530*/  LEA.HI.X.SX32 R7, R17, R0, 0x1, P6 ;  /* 0x0000000011077211 */ /* 0x000fe400030f0eff */
[----:B-1----:R-:W-:-:S02]  /*3540*/  IADD3 R12, P6, R19, R2, RZ ;  /* 0x00000002130c7210 */ /* 0x002fc40007fde0ff */
[----:B------:R-:W-:Y:S01]  /*3550*/  ISETP.LT.AND P3, PT, R3, UR7, !P0 ;  /* 0x0000000703007c0c */ /* 0x000fe2000c761270 */
[----:B------:R-:W-:Y:S01]  /*3560*/  VIADD R3, R15, 0x18 ;  /* 0x000000180f037836 */ /* 0x000fe20000000000 */
[----:B------:R-:W-:Y:S01]  /*3570*/  LEA.HI.X.SX32 R13, R19, R0, 0x1, P6 ;  /* 0x00000000130d7211 */ /* 0x000fe200030f0eff */
[----:B------:R1:W-:Y:S01]  /*3580*/  @P2 STG.E.U8 desc[UR16][R6.64], R25 ;  /* 0x0000001906002986 */ /* 0x0003e2000c101110 */
[----:B------:R-:W-:Y:S02]  /*3590*/  IADD3 R16, P6, R21, R2, RZ ;  /* 0x0000000215107210 */ /* 0x000fe40007fde0ff */
[C---:B------:R-:W-:Y:S02]  /*35a0*/  PRMT R23, R10.reuse, 0x7770, RZ ;  /* 0x000077700a177816 */ /* 0x040fe400000000ff */
[----:B------:R-:W-:Y:S01]  /*35b0*/  ISETP.LT.AND P2, PT, R3, UR7, !P0 ;  /* 0x0000000703007c0c */ /* 0x000fe2000c741270 */
[----:B------:R-:W-:Y:S01]  /*35c0*/  VIADD R3, R15, 0x19 ;  /* 0x000000190f037836 */ /* 0x000fe20000000000 */
[C---:B------:R-:W-:Y:S01]  /*35d0*/  LEA.HI.X.SX32 R17, R21.reuse, R0, 0x1, P6 ;  /* 0x0000000015117211 */ /* 0x040fe200030f0eff */
[----:B------:R-:W-:Y:S01]  /*35e0*/  VIADD R21, R21, UR4 ;  /* 0x0000000415157c36 */ /* 0x000fe20008000000 */
[----:B------:R2:W-:Y:S01]  /*35f0*/  @P1 STG.E.U8 desc[UR16][R12.64], R23 ;  /* 0x000000170c001986 */ /* 0x0005e2000c101110 */
[----:B------:R-:W-:-:S02]  /*3600*/  PRMT R19, R10, 0x7771, RZ ;  /* 0x000077710a137816 */ /* 0x000fc400000000ff */
[----:B------:R-:W-:Y:S01]  /*3610*/  ISETP.LT.AND P1, PT, R3, UR7, !P0 ;  /* 0x0000000703007c0c */ /* 0x000fe2000c721270 */
[----:B------:R-:W-:Y:S01]  /*3620*/  VIADD R3, R15, 0x1a ;  /* 0x0000001a0f037836 */ /* 0x000fe20000000000 */
[C---:B0-----:R-:W-:Y:S01]  /*3630*/  IADD3 R4, P6, R21.reuse, R2, RZ ;  /* 0x0000000215047210 */ /* 0x041fe20007fde0ff */
[----:B-1----:R-:W-:Y:S01]  /*3640*/  VIADD R7, R21, UR4 ;  /* 0x0000000415077c36 */ /* 0x002fe20008000000 */
[----:B------:R0:W-:Y:S01]  /*3650*/  @P5 STG.E.U8 desc[UR16][R16.64], R19 ;  /* 0x0000001310005986 */ /* 0x0001e2000c101110 */
[----:B------:R-:W-:Y:S02]  /*3660*/  PRMT R25, R11, 0x7770, RZ ;  /* 0x000077700b197816 */ /* 0x000fe400000000ff */
[----:B------:R-:W-:Y:S01]  /*3670*/  ISETP.LT.AND P5, PT, R3, UR7, !P0 ;  /* 0x0000000703007c0c */ /* 0x000fe2000c7a1270 */
[----:B------:R-:W-:Y:S01]  /*3680*/  VIADD R3, R15, 0x1b ;  /* 0x0000001b0f037836 */ /* 0x000fe20000000000 */
[----:B------:R-:W-:Y:S01]  /*3690*/  LEA.HI.X.SX32 R5, R21, R0, 0x1, P6 ;  /* 0x0000000015057211 */ /* 0x000fe200030f0eff */
[C---:B--2---:R-:W-:Y:S01]  /*36a0*/  VIADD R13, R7.reuse, UR4 ;  /* 0x00000004070d7c36 */ /* 0x044fe20008000000 */
[----:B------:R-:W-:-:S02]  /*36b0*/  IADD3 R6, P6, R7, R2, RZ ;  /* 0x0000000207067210 */ /* 0x000fc40007fde0ff */
[----:B------:R-:W-:Y:S01]  /*36c0*/  PRMT R23, R11, 0x7771, RZ ;  /* 0x000077710b177816 */ /* 0x000fe200000000ff */
[----:B------:R1:W-:Y:S01]  /*36d0*/  @P4 STG.E.U8 desc[UR16][R4.64], R25 ;  /* 0x0000001904004986 */ /* 0x0003e2000c101110 */
[----:B------:R-:W-:Y:S01]  /*36e0*/  LEA.HI.X.SX32 R7, R7, R0, 0x1, P6 ;  /* 0x0000000007077211 */ /* 0x000fe200030f0eff */
[----:B0-----:R-:W-:Y:S01]  /*36f0*/  VIADD R17, R13, UR4 ;  /* 0x000000040d117c36 */ /* 0x001fe20008000000 */
[----:B------:R-:W-:Y:S01]  /*3700*/  ISETP.LT.AND P4, PT, R3, UR7, !P0 ;  /* 0x0000000703007c0c */ /* 0x000fe2000c781270 */
[----:B------:R-:W-:Y:S01]  /*3710*/  VIADD R3, R15, 0x1c ;  /* 0x0000001c0f037836 */ /* 0x000fe20000000000 */
[----:B------:R-:W-:Y:S01]  /*3720*/  IADD3 R12, P6, R13, R2, RZ ;  /* 0x000000020d0c7210 */ /* 0x000fe20007fde0ff */
[----:B------:R0:W-:Y:S01]  /*3730*/  @P3 STG.E.U8 desc[UR16][R6.64], R23 ;  /* 0x0000001706003986 */ /* 0x0001e2000c101110 */
[----:B------:R-:W-:Y:S01]  /*3740*/  VIADD R19, R17, UR4 ;  /* 0x0000000411137c36 */ /* 0x000fe20008000000 */
[----:B------:R-:W-:Y:S02]  /*3750*/  PRMT R21, R8, 0x7772, RZ ;  /* 0x0000777208157816 */ /* 0x000fe400000000ff */
[----:B------:R-:W-:-:S02]  /*3760*/  LEA.HI.X.SX32 R13, R13, R0, 0x1, P6 ;  /* 0x000000000d0d7211 */ /* 0x000fc400030f0eff */
[----:B------:R-:W-:Y:S01]  /*3770*/  ISETP.LT.AND P3, PT, R3, UR7, !P0 ;  /* 0x0000000703007c0c */ /* 0x000fe2000c761270 */
[----:B------:R-:W-:Y:S01]  /*3780*/  VIADD R3, R15, 0x1d ;  /* 0x0000001d0f037836 */ /* 0x000fe20000000000 */
[----:B------:R-:W-:Y:S01]  /*3790*/  IADD3 R16, P6, R17, R2, RZ ;  /* 0x0000000211107210 */ /* 0x000fe20007fde0ff */
[----:B------:R2:W-:Y:S01]  /*37a0*/  @P2 STG.E.U8 desc[UR16][R12.64], R21 ;  /* 0x000000150c002986 */ /* 0x0005e2000c101110 */
[----:B-1----:R-:W-:Y:S01]  /*37b0*/  PRMT R25, R8, 0x7773, RZ ;  /* 0x0000777308197816 */ /* 0x002fe200000000ff */
[----:B------:R-:W-:Y:S01]  /*37c0*/  VIADD R8, R15, 0x1e ;  /* 0x0000001e0f087836 */ /* 0x000fe20000000000 */
[----:B------:R-:W-:Y:S01]  /*37d0*/  LEA.HI.X.SX32 R17, R17, R0, 0x1, P6 ;  /* 0x0000000011117211 */ /* 0x000fe200030f0eff */
[----:B0-----:R-:W-:Y:S01]  /*37e0*/  VIADD R7, R19, UR4 ;  /* 0x0000000413077c36 */ /* 0x001fe20008000000 */
[----:B------:R-:W-:Y:S02]  /*37f0*/  ISETP.LT.AND P2, PT, R3, UR7, !P0 ;  /* 0x0000000703007c0c */ /* 0x000fe4000c741270 */
[-C--:B------:R-:W-:Y:S01]  /*3800*/  IADD3 R4, P6, R19, R2.reuse, RZ ;  /* 0x0000000213047210 */ /* 0x080fe20007fde0ff */
[C---:B------:R-:W-:Y:S01]  /*3810*/  VIADD R3, R7.reuse, UR4 ;  /* 0x0000000407037c36 */ /* 0x040fe20008000000 */
[----:B------:R0:W-:Y:S01]  /*3820*/  @P1 STG.E.U8 desc[UR16][R16.64], R25 ;  /* 0x0000001910001986 */ /* 0x0001e2000c101110 */
[----:B------:R-:W-:-:S02]  /*3830*/  IADD3 R6, P1, R7, R2, RZ ;  /* 0x0000000207067210 */ /* 0x000fc40007f3e0ff */
[----:B------:R-:W-:Y:S01]  /*3840*/  LEA.HI.X.SX32 R5, R19, R0, 0x1, P6 ;  /* 0x0000000013057211 */ /* 0x000fe200030f0eff */
[C---:B------:R-:W-:Y:S01]  /*3850*/  VIADD R19, R3.reuse, UR4 ;  /* 0x0000000403137c36 */ /* 0x040fe20008000000 */
[----:B--2---:R-:W-:Y:S02]  /*3860*/  IADD3 R12, P6, R3, R2, RZ ;  /* 0x00000002030c7210 */ /* 0x004fe40007fde0ff */
[-C--:B------:R-:W-:Y:S01]  /*3870*/  LEA.HI.X.SX32 R7, R7, R0.reuse, 0x1, P1 ;  /* 0x0000000007077211 */ /* 0x080fe200008f0eff */
[----:B------:R-:W-:Y:S01]  /*3880*/  VIADD R21, R19, UR4 ;  /* 0x0000000413157c36 */ /* 0x000fe20008000000 */
[----:B------:R-:W-:Y:S01]  /*3890*/  LEA.HI.X.SX32 R13, R3, R0, 0x1, P6 ;  /* 0x00000000030d7211 */ /* 0x000fe200030f0eff */
[----:B------:R-:W-:Y:S01]  /*38a0*/  VIADD R3, R15, 0x1f ;  /* 0x0000001f0f037836 */ /* 0x000fe20000000000 */
[-C--:B------:R-:W-:Y:S01]  /*38b0*/  IADD3 R14, P6, R19, R2.reuse, RZ ;  /* 0x00000002130e7210 */ /* 0x080fe20007fde0ff */
[C---:B------:R-:W-:Y:S01]  /*38c0*/  VIADD R23, R21.reuse, UR4 ;  /* 0x0000000415177c36 */ /* 0x040fe20008000000 */
[----:B0-----:R-:W-:-:S02]  /*38d0*/  IADD3 R16, P1, R21, R2, RZ ;  /* 0x0000000215107210 */ /* 0x001fc40007f3e0ff */
[-C--:B------:R-:W-:Y:S02]  /*38e0*/  LEA.HI.X.SX32 R15, R19, R0.reuse, 0x1, P6 ;  /* 0x00000000130f7211 */ /* 0x080fe400030f0eff */
[----:B------:R-:W-:Y:S02]  /*38f0*/  LEA.HI.X.SX32 R17, R21, R0, 0x1, P1 ;  /* 0x0000000015117211 */ /* 0x000fe400008f0eff */
[----:B------:R-:W-:Y:S02]  /*3900*/  IADD3 R2, P6, R23, R2, RZ ;  /* 0x0000000217027210 */ /* 0x000fe40007fde0ff */
[----:B------:R-:W-:Y:S02]  /*3910*/  ISETP.LT.AND P1, PT, R8, UR7, !P0 ;  /* 0x0000000708007c0c */ /* 0x000fe4000c721270 */
[----:B------:R-:W-:Y:S02]  /*3920*/  ISETP.LT.AND P0, PT, R3, UR7, !P0 ;  /* 0x0000000703007c0c */ /* 0x000fe4000c701270 */
[----:B------:R-:W-:-:S02]  /*3930*/  LEA.HI.X.SX32 R3, R23, R0, 0x1, P6 ;  /* 0x0000000017037211 */ /* 0x000fc400030f0eff */
[C---:B------:R-:W-:Y:S02]  /*3940*/  PRMT R25, R9.reuse, 0x7772, RZ ;  /* 0x0000777209197816 */ /* 0x040fe400000000ff */
[----:B------:R-:W-:Y:S02]  /*3950*/  PRMT R23, R9, 0x7773, RZ ;  /* 0x0000777309177816 */ /* 0x000fe400000000ff */
[C---:B------:R-:W-:Y:S01]  /*3960*/  PRMT R21, R10.reuse, 0x7772, RZ ;  /* 0x000077720a157816 */ /* 0x040fe200000000ff */
[----:B------:R0:W-:Y:S01]  /*3970*/  @P5 STG.E.U8 desc[UR16][R4.64], R25 ;  /* 0x0000001904005986 */ /* 0x0001e2000c101110 */
[----:B------:R-:W-:Y:S02]  /*3980*/  PRMT R19, R10, 0x7773, RZ ;  /* 0x000077730a137816 */ /* 0x000fe400000000ff */
[C---:B------:R-:W-:Y:S01]  /*3990*/  PRMT R9, R11.reuse, 0x7773, RZ ;  /* 0x000077730b097816 */ /* 0x040fe200000000ff */
[----:B------:R0:W-:Y:S01]  /*39a0*/  @P4 STG.E.U8 desc[UR16][R6.64], R23 ;  /* 0x0000001706004986 */ /* 0x0001e2000c101110 */
[----:B------:R-:W-:-:S03]  /*39b0*/  PRMT R11, R11, 0x7772, RZ ;  /* 0x000077720b0b7816 */ /* 0x000fc600000000ff */
[----:B------:R0:W-:Y:S04]  /*39c0*/  @P3 STG.E.U8 desc[UR16][R12.64], R21 ;  /* 0x000000150c003986 */ /* 0x0001e8000c101110 */
[----:B------:R0:W-:Y:S04]  /*39d0*/  @P2 STG.E.U8 desc[UR16][R14.64], R19 ;  /* 0x000000130e002986 */ /* 0x0001e8000c101110 */
[----:B------:R0:W-:Y:S01]  /*39e0*/  @P1 STG.E.U8 desc[UR16][R16.64], R11 ;  /* 0x0000000b10001986 */ /* 0x0001e2000c101110 */
[----:B------:R-:W-:Y:S05]  /*39f0*/  @!P0 EXIT ;  /* 0x000000000000894d */ /* 0x000fea0003800000 */
[----:B------:R-:W-:Y:S01]  /*3a00*/  STG.E.U8 desc[UR16][R2.64], R9 ;  /* 0x0000000902007986 */ /* 0x000fe2000c101110 */
[----:B------:R-:W-:Y:S05]  /*3a10*/  EXIT ;  /* 0x000000000000794d */ /* 0x000fea0003800000 */
.L_x_2:
[----:B------:R-:W-:-:S00]  /*3a20*/  BRA `(.L_x_2) ;  /* 0xfffffffc00fc7947 */ /* 0x000fc0000383ffff */
[----:B------:R-:W-:-:S00]  /*3a30*/  NOP ;  /* 0x0000000000007918 */ /* 0x000fc00000000000 */
        /* <DEDUP_REMOVED lines=12> */
.L_x_3:


//--------------------- .nv.shared.matmul_kernel  --------------------------
	.section	.nv.shared.matmul_kernel,"aw",@nobits
	.sectionflags	@""
	.align	16
	.zero		1024


//--------------------- .nv.shared.reserved.0     --------------------------
	.section	.nv.shared.reserved.0,"aw",@nobits
	.weak		__nv_reservedSMEM_offset_0_alias
	.size		__nv_reservedSMEM_offset_0_alias, 0, 0
	.other		__nv_reservedSMEM_offset_0_alias,@"STO_CUDA_RESERVED_SHARED STV_DEFAULT"
__nv_reservedSMEM_offset_0_alias:
	.zero		0


//--------------------- .nv.constant0.matmul_kernel --------------------------
	.section	.nv.constant0.matmul_kernel,"a",@progbits
	.sectionflags	@""
	.align	4
.nv.constant0.matmul_kernel:
	.zero		608


//--------------------- SYMBOLS --------------------------

	.type		.nv.reservedSmem.offset0,@object
	.size		.nv.reservedSmem.offset0,0x4
